//
// Generated by NVIDIA NVVM Compiler
//
// Compiler Build ID: CL-36424714
// Cuda compilation tools, release 13.0, V13.0.88
// Based on NVVM 20.0.0
//

.version 9.0
.target sm_100
.address_size 64

	// .globl	_Z18flash_attention_v1v
.extern .shared .align 16 .b8 smem[];

.visible .entry _Z18flash_attention_v1v()
{


	ret;

}
	// .globl	_Z7forwardPKfS0_S0_iiiiiiiifPfS1_S1_
.visible .entry _Z7forwardPKfS0_S0_iiiiiiiifPfS1_S1_(
	.param .u64 .ptr .align 1 _Z7forwardPKfS0_S0_iiiiiiiifPfS1_S1__param_0,
	.param .u64 .ptr .align 1 _Z7forwardPKfS0_S0_iiiiiiiifPfS1_S1__param_1,
	.param .u64 .ptr .align 1 _Z7forwardPKfS0_S0_iiiiiiiifPfS1_S1__param_2,
	.param .u32 _Z7forwardPKfS0_S0_iiiiiiiifPfS1_S1__param_3,
	.param .u32 _Z7forwardPKfS0_S0_iiiiiiiifPfS1_S1__param_4,
	.param .u32 _Z7forwardPKfS0_S0_iiiiiiiifPfS1_S1__param_5,
	.param .u32 _Z7forwardPKfS0_S0_iiiiiiiifPfS1_S1__param_6,
	.param .u32 _Z7forwardPKfS0_S0_iiiiiiiifPfS1_S1__param_7,
	.param .u32 _Z7forwardPKfS0_S0_iiiiiiiifPfS1_S1__param_8,
	.param .u32 _Z7forwardPKfS0_S0_iiiiiiiifPfS1_S1__param_9,
	.param .u32 _Z7forwardPKfS0_S0_iiiiiiiifPfS1_S1__param_10,
	.param .f32 _Z7forwardPKfS0_S0_iiiiiiiifPfS1_S1__param_11,
	.param .u64 .ptr .align 1 _Z7forwardPKfS0_S0_iiiiiiiifPfS1_S1__param_12,
	.param .u64 .ptr .align 1 _Z7forwardPKfS0_S0_iiiiiiiifPfS1_S1__param_13,
	.param .u64 .ptr .align 1 _Z7forwardPKfS0_S0_iiiiiiiifPfS1_S1__param_14
)
{
	.reg .pred 	%p<136>;
	.reg .b32 	%r<612>;
	.reg .b32 	%f<798>;
	.reg .b64 	%rd<339>;

	ld.param.u64 	%rd12, [_Z7forwardPKfS0_S0_iiiiiiiifPfS1_S1__param_0];
	ld.param.u64 	%rd13, [_Z7forwardPKfS0_S0_iiiiiiiifPfS1_S1__param_1];
	ld.param.u32 	%r142, [_Z7forwardPKfS0_S0_iiiiiiiifPfS1_S1__param_3];
	ld.param.u32 	%r143, [_Z7forwardPKfS0_S0_iiiiiiiifPfS1_S1__param_6];
	ld.param.u32 	%r144, [_Z7forwardPKfS0_S0_iiiiiiiifPfS1_S1__param_7];
	ld.param.u32 	%r145, [_Z7forwardPKfS0_S0_iiiiiiiifPfS1_S1__param_8];
	ld.param.u32 	%r146, [_Z7forwardPKfS0_S0_iiiiiiiifPfS1_S1__param_9];
	ld.param.u32 	%r147, [_Z7forwardPKfS0_S0_iiiiiiiifPfS1_S1__param_10];
	ld.param.f32 	%f100, [_Z7forwardPKfS0_S0_iiiiiiiifPfS1_S1__param_11];
	ld.param.u64 	%rd14, [_Z7forwardPKfS0_S0_iiiiiiiifPfS1_S1__param_12];
	ld.param.u64 	%rd15, [_Z7forwardPKfS0_S0_iiiiiiiifPfS1_S1__param_13];
	ld.param.u64 	%rd16, [_Z7forwardPKfS0_S0_iiiiiiiifPfS1_S1__param_14];
	cvta.to.global.u64 	%rd1, %rd13;
	cvta.to.global.u64 	%rd2, %rd12;
	cvta.to.global.u64 	%rd3, %rd16;
	cvta.to.global.u64 	%rd4, %rd14;
	cvta.to.global.u64 	%rd5, %rd15;
	mul.lo.s32 	%r1, %r146, %r143;
	setp.eq.s32 	%p2, %r144, 0;
	@%p2 bra 	$L__BB1_186;
	mov.u32 	%r149, %ctaid.y;
	mul.lo.s32 	%r150, %r142, %r149;
	mov.u32 	%r151, %nctaid.y;
	mov.u32 	%r152, %ctaid.x;
	mul.lo.s32 	%r153, %r152, %r151;
	mad.lo.s32 	%r154, %r153, %r142, %r150;
	shl.b32 	%r155, %r1, 2;
	mov.u32 	%r156, smem;
	add.s32 	%r2, %r156, %r155;
	add.s32 	%r3, %r2, %r155;
	add.s32 	%r4, %r3, %r155;
	mov.u32 	%r5, %tid.x;
	mul.lo.s32 	%r6, %r143, %r5;
	mad.lo.s32 	%r7, %r143, %r154, %r6;
	setp.ge.u32 	%p3, %r5, %r147;
	add.s32 	%r8, %r154, %r5;
	mul.lo.s32 	%r9, %r146, %r5;
	add.s32 	%r10, %r143, -1;
	and.b32  	%r11, %r143, 7;
	add.s32 	%r12, %r11, -1;
	and.b32  	%r13, %r143, 3;
	and.b32  	%r14, %r143, 15;
	add.s32 	%r15, %r146, -1;
	and.b32  	%r16, %r146, 7;
	and.b32  	%r17, %r146, 3;
	and.b32  	%r18, %r143, -8;
	and.b32  	%r19, %r143, 1;
	and.b32  	%r20, %r143, -16;
	and.b32  	%r21, %r145, 3;
	setp.eq.s32 	%p4, %r21, 2;
	or.pred  	%p1, %p4, %p3;
	mul.f32 	%f1, %f100, 0f00000000;
	and.b32  	%r22, %r146, 2147483640;
	and.b32  	%r23, %r146, 1;
	and.b32  	%r24, %r143, 2147483632;
	and.b32  	%r25, %r143, 2147483640;
	mov.b32 	%r555, 0;
$L__BB1_2:
	setp.eq.s32 	%p5, %r143, 0;
	@%p5 bra 	$L__BB1_14;
	ld.param.u64 	%rd338, [_Z7forwardPKfS0_S0_iiiiiiiifPfS1_S1__param_2];
	cvta.to.global.u64 	%rd6, %rd338;
	setp.lt.u32 	%p6, %r10, 7;
	mad.lo.s32 	%r27, %r555, %r1, %r7;
	mov.b32 	%r558, 0;
	@%p6 bra 	$L__BB1_6;
	mov.b32 	%r556, 0;
$L__BB1_5:
	.pragma "nounroll";
	add.s32 	%r159, %r27, %r556;
	mul.wide.u32 	%rd17, %r159, 4;
	add.s64 	%rd18, %rd1, %rd17;
	ld.global.f32 	%f101, [%rd18];
	add.s32 	%r160, %r556, %r6;
	shl.b32 	%r161, %r160, 2;
	add.s32 	%r162, %r2, %r161;
	st.shared.f32 	[%r162], %f101;
	add.s64 	%rd19, %rd6, %rd17;
	ld.global.f32 	%f102, [%rd19];
	add.s32 	%r163, %r3, %r161;
	st.shared.f32 	[%r163], %f102;
	add.s32 	%r164, %r159, 1;
	mul.wide.u32 	%rd20, %r164, 4;
	add.s64 	%rd21, %rd1, %rd20;
	ld.global.f32 	%f103, [%rd21];
	st.shared.f32 	[%r162+4], %f103;
	add.s64 	%rd22, %rd6, %rd20;
	ld.global.f32 	%f104, [%rd22];
	st.shared.f32 	[%r163+4], %f104;
	add.s32 	%r165, %r159, 2;
	mul.wide.u32 	%rd23, %r165, 4;
	add.s64 	%rd24, %rd1, %rd23;
	ld.global.f32 	%f105, [%rd24];
	st.shared.f32 	[%r162+8], %f105;
	add.s64 	%rd25, %rd6, %rd23;
	ld.global.f32 	%f106, [%rd25];
	st.shared.f32 	[%r163+8], %f106;
	add.s32 	%r166, %r159, 3;
	mul.wide.u32 	%rd26, %r166, 4;
	add.s64 	%rd27, %rd1, %rd26;
	ld.global.f32 	%f107, [%rd27];
	st.shared.f32 	[%r162+12], %f107;
	add.s64 	%rd28, %rd6, %rd26;
	ld.global.f32 	%f108, [%rd28];
	st.shared.f32 	[%r163+12], %f108;
	add.s32 	%r167, %r159, 4;
	mul.wide.u32 	%rd29, %r167, 4;
	add.s64 	%rd30, %rd1, %rd29;
	ld.global.f32 	%f109, [%rd30];
	st.shared.f32 	[%r162+16], %f109;
	add.s64 	%rd31, %rd6, %rd29;
	ld.global.f32 	%f110, [%rd31];
	st.shared.f32 	[%r163+16], %f110;
	add.s32 	%r168, %r159, 5;
	mul.wide.u32 	%rd32, %r168, 4;
	add.s64 	%rd33, %rd1, %rd32;
	ld.global.f32 	%f111, [%rd33];
	st.shared.f32 	[%r162+20], %f111;
	add.s64 	%rd34, %rd6, %rd32;
	ld.global.f32 	%f112, [%rd34];
	st.shared.f32 	[%r163+20], %f112;
	add.s32 	%r169, %r159, 6;
	mul.wide.u32 	%rd35, %r169, 4;
	add.s64 	%rd36, %rd1, %rd35;
	ld.global.f32 	%f113, [%rd36];
	st.shared.f32 	[%r162+24], %f113;
	add.s64 	%rd37, %rd6, %rd35;
	ld.global.f32 	%f114, [%rd37];
	st.shared.f32 	[%r163+24], %f114;
	add.s32 	%r170, %r159, 7;
	mul.wide.u32 	%rd38, %r170, 4;
	add.s64 	%rd39, %rd1, %rd38;
	ld.global.f32 	%f115, [%rd39];
	st.shared.f32 	[%r162+28], %f115;
	add.s64 	%rd40, %rd6, %rd38;
	ld.global.f32 	%f116, [%rd40];
	st.shared.f32 	[%r163+28], %f116;
	add.s32 	%r556, %r556, 8;
	setp.ne.s32 	%p7, %r556, %r18;
	mov.u32 	%r558, %r18;
	@%p7 bra 	$L__BB1_5;
$L__BB1_6:
	setp.eq.s32 	%p8, %r11, 0;
	@%p8 bra 	$L__BB1_14;
	setp.lt.u32 	%p9, %r12, 3;
	@%p9 bra 	$L__BB1_9;
	add.s32 	%r171, %r27, %r558;
	mul.wide.u32 	%rd41, %r171, 4;
	add.s64 	%rd42, %rd1, %rd41;
	ld.global.f32 	%f117, [%rd42];
	add.s32 	%r172, %r558, %r6;
	shl.b32 	%r173, %r172, 2;
	add.s32 	%r174, %r2, %r173;
	st.shared.f32 	[%r174], %f117;
	add.s64 	%rd43, %rd6, %rd41;
	ld.global.f32 	%f118, [%rd43];
	add.s32 	%r175, %r3, %r173;
	st.shared.f32 	[%r175], %f118;
	add.s32 	%r176, %r171, 1;
	mul.wide.u32 	%rd44, %r176, 4;
	add.s64 	%rd45, %rd1, %rd44;
	ld.global.f32 	%f119, [%rd45];
	st.shared.f32 	[%r174+4], %f119;
	add.s64 	%rd46, %rd6, %rd44;
	ld.global.f32 	%f120, [%rd46];
	st.shared.f32 	[%r175+4], %f120;
	add.s32 	%r177, %r171, 2;
	mul.wide.u32 	%rd47, %r177, 4;
	add.s64 	%rd48, %rd1, %rd47;
	ld.global.f32 	%f121, [%rd48];
	st.shared.f32 	[%r174+8], %f121;
	add.s64 	%rd49, %rd6, %rd47;
	ld.global.f32 	%f122, [%rd49];
	st.shared.f32 	[%r175+8], %f122;
	add.s32 	%r178, %r171, 3;
	mul.wide.u32 	%rd50, %r178, 4;
	add.s64 	%rd51, %rd1, %rd50;
	ld.global.f32 	%f123, [%rd51];
	st.shared.f32 	[%r174+12], %f123;
	add.s64 	%rd52, %rd6, %rd50;
	ld.global.f32 	%f124, [%rd52];
	st.shared.f32 	[%r175+12], %f124;
	add.s32 	%r558, %r558, 4;
$L__BB1_9:
	setp.eq.s32 	%p10, %r13, 0;
	@%p10 bra 	$L__BB1_14;
	setp.eq.s32 	%p11, %r13, 1;
	@%p11 bra 	$L__BB1_12;
	add.s32 	%r179, %r27, %r558;
	mul.wide.u32 	%rd53, %r179, 4;
	add.s64 	%rd54, %rd1, %rd53;
	ld.global.f32 	%f125, [%rd54];
	add.s32 	%r180, %r558, %r6;
	shl.b32 	%r181, %r180, 2;
	add.s32 	%r182, %r2, %r181;
	st.shared.f32 	[%r182], %f125;
	add.s64 	%rd55, %rd6, %rd53;
	ld.global.f32 	%f126, [%rd55];
	add.s32 	%r183, %r3, %r181;
	st.shared.f32 	[%r183], %f126;
	add.s32 	%r184, %r179, 1;
	mul.wide.u32 	%rd56, %r184, 4;
	add.s64 	%rd57, %rd1, %rd56;
	ld.global.f32 	%f127, [%rd57];
	st.shared.f32 	[%r182+4], %f127;
	add.s64 	%rd58, %rd6, %rd56;
	ld.global.f32 	%f128, [%rd58];
	st.shared.f32 	[%r183+4], %f128;
	add.s32 	%r558, %r558, 2;
$L__BB1_12:
	setp.eq.s32 	%p12, %r19, 0;
	@%p12 bra 	$L__BB1_14;
	add.s32 	%r185, %r27, %r558;
	mul.wide.u32 	%rd59, %r185, 4;
	add.s64 	%rd60, %rd1, %rd59;
	ld.global.f32 	%f129, [%rd60];
	add.s32 	%r186, %r558, %r6;
	shl.b32 	%r187, %r186, 2;
	add.s32 	%r188, %r2, %r187;
	st.shared.f32 	[%r188], %f129;
	add.s64 	%rd61, %rd6, %rd59;
	ld.global.f32 	%f130, [%rd61];
	add.s32 	%r189, %r3, %r187;
	st.shared.f32 	[%r189], %f130;
$L__BB1_14:
	setp.eq.s32 	%p13, %r145, 0;
	bar.sync 	0;
	@%p13 bra 	$L__BB1_185;
	setp.lt.s32 	%p14, %r143, 1;
	@%p14 bra 	$L__BB1_99;
	mov.b32 	%r560, 0;
$L__BB1_17:
	@%p3 bra 	$L__BB1_58;
	@%p5 bra 	$L__BB1_19;
	bra.uni 	$L__BB1_72;
$L__BB1_19:
	setp.gt.s32 	%p86, %r146, 0;
	mad.lo.s32 	%r414, %r560, %r147, %r8;
	mul.wide.u32 	%rd273, %r414, 4;
	add.s64 	%rd7, %rd5, %rd273;
	ld.global.f32 	%f2, [%rd7];
	add.s64 	%rd8, %rd4, %rd273;
	ld.global.f32 	%f3, [%rd8];
	mov.f32 	%f742, 0fFF800000;
	@%p86 bra 	$L__BB1_70;
$L__BB1_20:
	mov.f32 	%f744, 0f00000000;
	@%p86 bra 	$L__BB1_59;
$L__BB1_21:
	setp.lt.s32 	%p116, %r146, 1;
	max.f32 	%f11, %f2, %f742;
	sub.f32 	%f586, %f2, %f11;
	mul.f32 	%f587, %f586, 0f3FB8AA3B;
	ex2.approx.f32 	%f588, %f587;
	mul.f32 	%f12, %f3, %f588;
	sub.f32 	%f589, %f742, %f11;
	mul.f32 	%f590, %f589, 0f3FB8AA3B;
	ex2.approx.f32 	%f13, %f590;
	fma.rn.f32 	%f14, %f744, %f13, %f12;
	rcp.rn.f32 	%f15, %f14;
	mad.lo.s32 	%r44, %r560, %r1, %r7;
	@%p116 bra 	$L__BB1_96;
	mov.b32 	%r582, 0;
$L__BB1_23:
	setp.lt.u32 	%p126, %r15, 7;
	mov.f32 	%f772, 0f00000000;
	mov.b32 	%r585, 0;
	@%p126 bra 	$L__BB1_26;
	mov.f32 	%f772, 0f00000000;
	mov.b32 	%r583, 0;
$L__BB1_25:
	.pragma "nounroll";
	add.s32 	%r515, %r583, %r9;
	shl.b32 	%r516, %r515, 2;
	add.s32 	%r517, %r4, %r516;
	ld.shared.f32 	%f693, [%r517];
	mad.lo.s32 	%r518, %r583, %r143, %r582;
	shl.b32 	%r519, %r518, 2;
	add.s32 	%r520, %r3, %r519;
	ld.shared.f32 	%f694, [%r520];
	fma.rn.f32 	%f695, %f693, %f694, %f772;
	ld.shared.f32 	%f696, [%r517+4];
	shl.b32 	%r521, %r143, 2;
	add.s32 	%r522, %r520, %r521;
	ld.shared.f32 	%f697, [%r522];
	fma.rn.f32 	%f698, %f696, %f697, %f695;
	ld.shared.f32 	%f699, [%r517+8];
	add.s32 	%r523, %r522, %r521;
	ld.shared.f32 	%f700, [%r523];
	fma.rn.f32 	%f701, %f699, %f700, %f698;
	ld.shared.f32 	%f702, [%r517+12];
	add.s32 	%r524, %r523, %r521;
	ld.shared.f32 	%f703, [%r524];
	fma.rn.f32 	%f704, %f702, %f703, %f701;
	ld.shared.f32 	%f705, [%r517+16];
	add.s32 	%r525, %r524, %r521;
	ld.shared.f32 	%f706, [%r525];
	fma.rn.f32 	%f707, %f705, %f706, %f704;
	ld.shared.f32 	%f708, [%r517+20];
	add.s32 	%r526, %r525, %r521;
	ld.shared.f32 	%f709, [%r526];
	fma.rn.f32 	%f710, %f708, %f709, %f707;
	ld.shared.f32 	%f711, [%r517+24];
	add.s32 	%r527, %r526, %r521;
	ld.shared.f32 	%f712, [%r527];
	fma.rn.f32 	%f713, %f711, %f712, %f710;
	ld.shared.f32 	%f714, [%r517+28];
	add.s32 	%r528, %r527, %r521;
	ld.shared.f32 	%f715, [%r528];
	fma.rn.f32 	%f772, %f714, %f715, %f713;
	add.s32 	%r583, %r583, 8;
	setp.ne.s32 	%p127, %r583, %r22;
	mov.u32 	%r585, %r22;
	@%p127 bra 	$L__BB1_25;
$L__BB1_26:
	setp.eq.s32 	%p128, %r16, 0;
	@%p128 bra 	$L__BB1_34;
	add.s32 	%r529, %r16, -1;
	setp.lt.u32 	%p129, %r529, 3;
	@%p129 bra 	$L__BB1_29;
	add.s32 	%r530, %r585, %r9;
	shl.b32 	%r531, %r530, 2;
	add.s32 	%r532, %r4, %r531;
	ld.shared.f32 	%f717, [%r532];
	mad.lo.s32 	%r533, %r585, %r143, %r582;
	shl.b32 	%r534, %r533, 2;
	add.s32 	%r535, %r3, %r534;
	ld.shared.f32 	%f718, [%r535];
	fma.rn.f32 	%f719, %f717, %f718, %f772;
	ld.shared.f32 	%f720, [%r532+4];
	shl.b32 	%r536, %r143, 2;
	add.s32 	%r537, %r535, %r536;
	ld.shared.f32 	%f721, [%r537];
	fma.rn.f32 	%f722, %f720, %f721, %f719;
	ld.shared.f32 	%f723, [%r532+8];
	add.s32 	%r538, %r537, %r536;
	ld.shared.f32 	%f724, [%r538];
	fma.rn.f32 	%f725, %f723, %f724, %f722;
	ld.shared.f32 	%f726, [%r532+12];
	add.s32 	%r539, %r538, %r536;
	ld.shared.f32 	%f727, [%r539];
	fma.rn.f32 	%f772, %f726, %f727, %f725;
	add.s32 	%r585, %r585, 4;
$L__BB1_29:
	setp.eq.s32 	%p130, %r17, 0;
	@%p130 bra 	$L__BB1_34;
	setp.eq.s32 	%p131, %r17, 1;
	@%p131 bra 	$L__BB1_32;
	add.s32 	%r540, %r585, %r9;
	shl.b32 	%r541, %r540, 2;
	add.s32 	%r542, %r4, %r541;
	ld.shared.f32 	%f729, [%r542];
	mad.lo.s32 	%r543, %r585, %r143, %r582;
	shl.b32 	%r544, %r543, 2;
	add.s32 	%r545, %r3, %r544;
	ld.shared.f32 	%f730, [%r545];
	fma.rn.f32 	%f731, %f729, %f730, %f772;
	ld.shared.f32 	%f732, [%r542+4];
	shl.b32 	%r546, %r143, 2;
	add.s32 	%r547, %r545, %r546;
	ld.shared.f32 	%f733, [%r547];
	fma.rn.f32 	%f772, %f732, %f733, %f731;
	add.s32 	%r585, %r585, 2;
$L__BB1_32:
	setp.eq.s32 	%p132, %r23, 0;
	@%p132 bra 	$L__BB1_34;
	add.s32 	%r548, %r585, %r9;
	shl.b32 	%r549, %r548, 2;
	add.s32 	%r550, %r4, %r549;
	ld.shared.f32 	%f734, [%r550];
	mad.lo.s32 	%r551, %r585, %r143, %r582;
	shl.b32 	%r552, %r551, 2;
	add.s32 	%r553, %r3, %r552;
	ld.shared.f32 	%f735, [%r553];
	fma.rn.f32 	%f772, %f734, %f735, %f772;
$L__BB1_34:
	add.s32 	%r554, %r44, %r582;
	mul.wide.u32 	%rd336, %r554, 4;
	add.s64 	%rd337, %rd3, %rd336;
	ld.global.f32 	%f736, [%rd337];
	mul.f32 	%f737, %f12, %f736;
	fma.rn.f32 	%f738, %f13, %f772, %f737;
	mul.f32 	%f739, %f15, %f738;
	st.global.f32 	[%rd337], %f739;
	add.s32 	%r582, %r582, 1;
	setp.eq.s32 	%p133, %r582, %r143;
	@%p133 bra 	$L__BB1_57;
	bra.uni 	$L__BB1_23;
$L__BB1_35:
	setp.lt.u32 	%p88, %r10, 7;
	mul.lo.s32 	%r39, %r562, %r143;
	mov.f32 	%f751, 0f00000000;
	mov.b32 	%r567, 0;
	@%p88 bra 	$L__BB1_38;
	mov.f32 	%f751, 0f00000000;
	mov.b32 	%r563, 0;
$L__BB1_37:
	.pragma "nounroll";
	add.s32 	%r418, %r563, %r6;
	shl.b32 	%r419, %r418, 2;
	mov.u32 	%r420, smem;
	add.s32 	%r421, %r420, %r419;
	ld.shared.f32 	%f460, [%r421];
	add.s32 	%r422, %r563, %r39;
	shl.b32 	%r423, %r422, 2;
	add.s32 	%r424, %r2, %r423;
	ld.shared.f32 	%f461, [%r424];
	fma.rn.f32 	%f462, %f460, %f461, %f751;
	ld.shared.f32 	%f463, [%r421+4];
	ld.shared.f32 	%f464, [%r424+4];
	fma.rn.f32 	%f465, %f463, %f464, %f462;
	ld.shared.f32 	%f466, [%r421+8];
	ld.shared.f32 	%f467, [%r424+8];
	fma.rn.f32 	%f468, %f466, %f467, %f465;
	ld.shared.f32 	%f469, [%r421+12];
	ld.shared.f32 	%f470, [%r424+12];
	fma.rn.f32 	%f471, %f469, %f470, %f468;
	ld.shared.f32 	%f472, [%r421+16];
	ld.shared.f32 	%f473, [%r424+16];
	fma.rn.f32 	%f474, %f472, %f473, %f471;
	ld.shared.f32 	%f475, [%r421+20];
	ld.shared.f32 	%f476, [%r424+20];
	fma.rn.f32 	%f477, %f475, %f476, %f474;
	ld.shared.f32 	%f478, [%r421+24];
	ld.shared.f32 	%f479, [%r424+24];
	fma.rn.f32 	%f480, %f478, %f479, %f477;
	ld.shared.f32 	%f481, [%r421+28];
	ld.shared.f32 	%f482, [%r424+28];
	fma.rn.f32 	%f751, %f481, %f482, %f480;
	add.s32 	%r563, %r563, 8;
	setp.eq.s32 	%p89, %r563, %r25;
	mov.u32 	%r567, %r25;
	@%p89 bra 	$L__BB1_38;
	bra.uni 	$L__BB1_37;
$L__BB1_38:
	setp.eq.s32 	%p90, %r11, 0;
	@%p90 bra 	$L__BB1_46;
	setp.lt.u32 	%p91, %r12, 3;
	@%p91 bra 	$L__BB1_41;
	add.s32 	%r425, %r567, %r6;
	shl.b32 	%r426, %r425, 2;
	mov.u32 	%r427, smem;
	add.s32 	%r428, %r427, %r426;
	ld.shared.f32 	%f484, [%r428];
	add.s32 	%r429, %r567, %r39;
	shl.b32 	%r430, %r429, 2;
	add.s32 	%r431, %r2, %r430;
	ld.shared.f32 	%f485, [%r431];
	fma.rn.f32 	%f486, %f484, %f485, %f751;
	ld.shared.f32 	%f487, [%r428+4];
	ld.shared.f32 	%f488, [%r431+4];
	fma.rn.f32 	%f489, %f487, %f488, %f486;
	ld.shared.f32 	%f490, [%r428+8];
	ld.shared.f32 	%f491, [%r431+8];
	fma.rn.f32 	%f492, %f490, %f491, %f489;
	ld.shared.f32 	%f493, [%r428+12];
	ld.shared.f32 	%f494, [%r431+12];
	fma.rn.f32 	%f751, %f493, %f494, %f492;
	add.s32 	%r567, %r567, 4;
$L__BB1_41:
	setp.eq.s32 	%p92, %r13, 0;
	@%p92 bra 	$L__BB1_46;
	setp.eq.s32 	%p93, %r13, 1;
	@%p93 bra 	$L__BB1_44;
	add.s32 	%r432, %r567, %r6;
	shl.b32 	%r433, %r432, 2;
	mov.u32 	%r434, smem;
	add.s32 	%r435, %r434, %r433;
	ld.shared.f32 	%f496, [%r435];
	add.s32 	%r436, %r567, %r39;
	shl.b32 	%r437, %r436, 2;
	add.s32 	%r438, %r2, %r437;
	ld.shared.f32 	%f497, [%r438];
	fma.rn.f32 	%f498, %f496, %f497, %f751;
	ld.shared.f32 	%f499, [%r435+4];
	ld.shared.f32 	%f500, [%r438+4];
	fma.rn.f32 	%f751, %f499, %f500, %f498;
	add.s32 	%r567, %r567, 2;
$L__BB1_44:
	setp.eq.s32 	%p94, %r19, 0;
	@%p94 bra 	$L__BB1_46;
	add.s32 	%r439, %r567, %r6;
	shl.b32 	%r440, %r439, 2;
	mov.u32 	%r441, smem;
	add.s32 	%r442, %r441, %r440;
	ld.shared.f32 	%f501, [%r442];
	add.s32 	%r443, %r567, %r39;
	shl.b32 	%r444, %r443, 2;
	add.s32 	%r445, %r2, %r444;
	ld.shared.f32 	%f502, [%r445];
	fma.rn.f32 	%f751, %f501, %f502, %f751;
$L__BB1_46:
	mul.f32 	%f503, %f100, %f751;
	add.s32 	%r446, %r562, %r9;
	shl.b32 	%r447, %r446, 2;
	add.s32 	%r448, %r4, %r447;
	st.shared.f32 	[%r448], %f503;
	setp.gt.f32 	%p95, %f503, %f742;
	selp.f32 	%f742, %f503, %f742, %p95;
	add.s32 	%r562, %r562, 1;
	setp.eq.s32 	%p96, %r562, %r146;
	@%p96 bra 	$L__BB1_20;
	bra.uni 	$L__BB1_35;
$L__BB1_47:
	setp.eq.s32 	%p119, %r14, 0;
	@%p119 bra 	$L__BB1_57;
	add.s32 	%r497, %r14, -1;
	setp.lt.u32 	%p120, %r497, 7;
	@%p120 bra 	$L__BB1_50;
	add.s32 	%r498, %r44, %r570;
	mul.wide.u32 	%rd306, %r498, 4;
	add.s64 	%rd307, %rd3, %rd306;
	ld.global.f32 	%f640, [%rd307];
	mul.f32 	%f641, %f13, 0f00000000;
	fma.rn.f32 	%f642, %f12, %f640, %f641;
	mul.f32 	%f643, %f15, %f642;
	st.global.f32 	[%rd307], %f643;
	add.s32 	%r499, %r498, 1;
	mul.wide.u32 	%rd308, %r499, 4;
	add.s64 	%rd309, %rd3, %rd308;
	ld.global.f32 	%f644, [%rd309];
	fma.rn.f32 	%f645, %f12, %f644, %f641;
	mul.f32 	%f646, %f15, %f645;
	st.global.f32 	[%rd309], %f646;
	add.s32 	%r500, %r498, 2;
	mul.wide.u32 	%rd310, %r500, 4;
	add.s64 	%rd311, %rd3, %rd310;
	ld.global.f32 	%f647, [%rd311];
	fma.rn.f32 	%f648, %f12, %f647, %f641;
	mul.f32 	%f649, %f15, %f648;
	st.global.f32 	[%rd311], %f649;
	add.s32 	%r501, %r498, 3;
	mul.wide.u32 	%rd312, %r501, 4;
	add.s64 	%rd313, %rd3, %rd312;
	ld.global.f32 	%f650, [%rd313];
	fma.rn.f32 	%f651, %f12, %f650, %f641;
	mul.f32 	%f652, %f15, %f651;
	st.global.f32 	[%rd313], %f652;
	add.s32 	%r502, %r498, 4;
	mul.wide.u32 	%rd314, %r502, 4;
	add.s64 	%rd315, %rd3, %rd314;
	ld.global.f32 	%f653, [%rd315];
	fma.rn.f32 	%f654, %f12, %f653, %f641;
	mul.f32 	%f655, %f15, %f654;
	st.global.f32 	[%rd315], %f655;
	add.s32 	%r503, %r498, 5;
	mul.wide.u32 	%rd316, %r503, 4;
	add.s64 	%rd317, %rd3, %rd316;
	ld.global.f32 	%f656, [%rd317];
	fma.rn.f32 	%f657, %f12, %f656, %f641;
	mul.f32 	%f658, %f15, %f657;
	st.global.f32 	[%rd317], %f658;
	add.s32 	%r504, %r498, 6;
	mul.wide.u32 	%rd318, %r504, 4;
	add.s64 	%rd319, %rd3, %rd318;
	ld.global.f32 	%f659, [%rd319];
	fma.rn.f32 	%f660, %f12, %f659, %f641;
	mul.f32 	%f661, %f15, %f660;
	st.global.f32 	[%rd319], %f661;
	add.s32 	%r505, %r498, 7;
	mul.wide.u32 	%rd320, %r505, 4;
	add.s64 	%rd321, %rd3, %rd320;
	ld.global.f32 	%f662, [%rd321];
	fma.rn.f32 	%f663, %f12, %f662, %f641;
	mul.f32 	%f664, %f15, %f663;
	st.global.f32 	[%rd321], %f664;
	add.s32 	%r570, %r570, 8;
$L__BB1_50:
	setp.eq.s32 	%p121, %r11, 0;
	@%p121 bra 	$L__BB1_57;
	setp.lt.u32 	%p122, %r12, 3;
	@%p122 bra 	$L__BB1_53;
	add.s32 	%r506, %r44, %r570;
	mul.wide.u32 	%rd322, %r506, 4;
	add.s64 	%rd323, %rd3, %rd322;
	ld.global.f32 	%f665, [%rd323];
	mul.f32 	%f666, %f12, %f665;
	fma.rn.f32 	%f667, %f13, 0f00000000, %f666;
	mul.f32 	%f668, %f15, %f667;
	st.global.f32 	[%rd323], %f668;
	add.s32 	%r507, %r506, 1;
	mul.wide.u32 	%rd324, %r507, 4;
	add.s64 	%rd325, %rd3, %rd324;
	ld.global.f32 	%f669, [%rd325];
	mul.f32 	%f670, %f12, %f669;
	fma.rn.f32 	%f671, %f13, 0f00000000, %f670;
	mul.f32 	%f672, %f15, %f671;
	st.global.f32 	[%rd325], %f672;
	add.s32 	%r508, %r506, 2;
	mul.wide.u32 	%rd326, %r508, 4;
	add.s64 	%rd327, %rd3, %rd326;
	ld.global.f32 	%f673, [%rd327];
	mul.f32 	%f674, %f12, %f673;
	fma.rn.f32 	%f675, %f13, 0f00000000, %f674;
	mul.f32 	%f676, %f15, %f675;
	st.global.f32 	[%rd327], %f676;
	add.s32 	%r509, %r506, 3;
	mul.wide.u32 	%rd328, %r509, 4;
	add.s64 	%rd329, %rd3, %rd328;
	ld.global.f32 	%f677, [%rd329];
	mul.f32 	%f678, %f12, %f677;
	fma.rn.f32 	%f679, %f13, 0f00000000, %f678;
	mul.f32 	%f680, %f15, %f679;
	st.global.f32 	[%rd329], %f680;
	add.s32 	%r570, %r570, 4;
$L__BB1_53:
	setp.eq.s32 	%p123, %r13, 0;
	@%p123 bra 	$L__BB1_57;
	setp.eq.s32 	%p124, %r13, 1;
	add.s32 	%r59, %r44, %r570;
	mul.wide.u32 	%rd330, %r59, 4;
	add.s64 	%rd331, %rd3, %rd330;
	ld.global.f32 	%f681, [%rd331];
	mul.f32 	%f27, %f13, 0f00000000;
	fma.rn.f32 	%f682, %f12, %f681, %f27;
	mul.f32 	%f683, %f15, %f682;
	st.global.f32 	[%rd331], %f683;
	@%p124 bra 	$L__BB1_57;
	setp.eq.s32 	%p125, %r13, 2;
	add.s32 	%r510, %r59, 1;
	mul.wide.u32 	%rd332, %r510, 4;
	add.s64 	%rd333, %rd3, %rd332;
	ld.global.f32 	%f684, [%rd333];
	fma.rn.f32 	%f685, %f12, %f684, %f27;
	mul.f32 	%f686, %f15, %f685;
	st.global.f32 	[%rd333], %f686;
	@%p125 bra 	$L__BB1_57;
	add.s32 	%r511, %r59, 2;
	mul.wide.u32 	%rd334, %r511, 4;
	add.s64 	%rd335, %rd3, %rd334;
	ld.global.f32 	%f687, [%rd335];
	fma.rn.f32 	%f688, %f12, %f687, %f27;
	mul.f32 	%f689, %f15, %f688;
	st.global.f32 	[%rd335], %f689;
$L__BB1_57:
	st.global.f32 	[%rd7], %f11;
	st.global.f32 	[%rd8], %f14;
$L__BB1_58:
	add.s32 	%r560, %r560, 1;
	setp.eq.s32 	%p134, %r560, %r145;
	@%p134 bra 	$L__BB1_185;
	bra.uni 	$L__BB1_17;
$L__BB1_59:
	setp.lt.u32 	%p109, %r15, 7;
	mov.f32 	%f744, 0f00000000;
	mov.b32 	%r573, 0;
	@%p109 bra 	$L__BB1_62;
	mov.f32 	%f744, 0f00000000;
	mov.b32 	%r564, 0;
$L__BB1_61:
	.pragma "nounroll";
	add.s32 	%r466, %r564, %r9;
	shl.b32 	%r467, %r466, 2;
	add.s32 	%r468, %r4, %r467;
	ld.shared.f32 	%f513, [%r468];
	sub.f32 	%f514, %f513, %f742;
	mul.f32 	%f515, %f514, 0f3FB8AA3B;
	ex2.approx.f32 	%f516, %f515;
	st.shared.f32 	[%r468], %f516;
	add.f32 	%f517, %f744, %f516;
	ld.shared.f32 	%f518, [%r468+4];
	sub.f32 	%f519, %f518, %f742;
	mul.f32 	%f520, %f519, 0f3FB8AA3B;
	ex2.approx.f32 	%f521, %f520;
	st.shared.f32 	[%r468+4], %f521;
	add.f32 	%f522, %f517, %f521;
	ld.shared.f32 	%f523, [%r468+8];
	sub.f32 	%f524, %f523, %f742;
	mul.f32 	%f525, %f524, 0f3FB8AA3B;
	ex2.approx.f32 	%f526, %f525;
	st.shared.f32 	[%r468+8], %f526;
	add.f32 	%f527, %f522, %f526;
	ld.shared.f32 	%f528, [%r468+12];
	sub.f32 	%f529, %f528, %f742;
	mul.f32 	%f530, %f529, 0f3FB8AA3B;
	ex2.approx.f32 	%f531, %f530;
	st.shared.f32 	[%r468+12], %f531;
	add.f32 	%f532, %f527, %f531;
	ld.shared.f32 	%f533, [%r468+16];
	sub.f32 	%f534, %f533, %f742;
	mul.f32 	%f535, %f534, 0f3FB8AA3B;
	ex2.approx.f32 	%f536, %f535;
	st.shared.f32 	[%r468+16], %f536;
	add.f32 	%f537, %f532, %f536;
	ld.shared.f32 	%f538, [%r468+20];
	sub.f32 	%f539, %f538, %f742;
	mul.f32 	%f540, %f539, 0f3FB8AA3B;
	ex2.approx.f32 	%f541, %f540;
	st.shared.f32 	[%r468+20], %f541;
	add.f32 	%f542, %f537, %f541;
	ld.shared.f32 	%f543, [%r468+24];
	sub.f32 	%f544, %f543, %f742;
	mul.f32 	%f545, %f544, 0f3FB8AA3B;
	ex2.approx.f32 	%f546, %f545;
	st.shared.f32 	[%r468+24], %f546;
	add.f32 	%f547, %f542, %f546;
	ld.shared.f32 	%f548, [%r468+28];
	sub.f32 	%f549, %f548, %f742;
	mul.f32 	%f550, %f549, 0f3FB8AA3B;
	ex2.approx.f32 	%f551, %f550;
	st.shared.f32 	[%r468+28], %f551;
	add.f32 	%f744, %f547, %f551;
	add.s32 	%r564, %r564, 8;
	setp.eq.s32 	%p110, %r564, %r22;
	mov.u32 	%r573, %r22;
	@%p110 bra 	$L__BB1_62;
	bra.uni 	$L__BB1_61;
$L__BB1_62:
	setp.eq.s32 	%p111, %r16, 0;
	@%p111 bra 	$L__BB1_21;
	add.s32 	%r469, %r16, -1;
	setp.lt.u32 	%p112, %r469, 3;
	@%p112 bra 	$L__BB1_65;
	add.s32 	%r470, %r573, %r9;
	shl.b32 	%r471, %r470, 2;
	add.s32 	%r472, %r4, %r471;
	ld.shared.f32 	%f553, [%r472];
	sub.f32 	%f554, %f553, %f742;
	mul.f32 	%f555, %f554, 0f3FB8AA3B;
	ex2.approx.f32 	%f556, %f555;
	st.shared.f32 	[%r472], %f556;
	add.f32 	%f557, %f744, %f556;
	ld.shared.f32 	%f558, [%r472+4];
	sub.f32 	%f559, %f558, %f742;
	mul.f32 	%f560, %f559, 0f3FB8AA3B;
	ex2.approx.f32 	%f561, %f560;
	st.shared.f32 	[%r472+4], %f561;
	add.f32 	%f562, %f557, %f561;
	ld.shared.f32 	%f563, [%r472+8];
	sub.f32 	%f564, %f563, %f742;
	mul.f32 	%f565, %f564, 0f3FB8AA3B;
	ex2.approx.f32 	%f566, %f565;
	st.shared.f32 	[%r472+8], %f566;
	add.f32 	%f567, %f562, %f566;
	ld.shared.f32 	%f568, [%r472+12];
	sub.f32 	%f569, %f568, %f742;
	mul.f32 	%f570, %f569, 0f3FB8AA3B;
	ex2.approx.f32 	%f571, %f570;
	st.shared.f32 	[%r472+12], %f571;
	add.f32 	%f744, %f567, %f571;
	add.s32 	%r573, %r573, 4;
$L__BB1_65:
	setp.eq.s32 	%p113, %r17, 0;
	@%p113 bra 	$L__BB1_21;
	setp.eq.s32 	%p114, %r17, 1;
	@%p114 bra 	$L__BB1_68;
	add.s32 	%r473, %r573, %r9;
	shl.b32 	%r474, %r473, 2;
	add.s32 	%r475, %r4, %r474;
	ld.shared.f32 	%f573, [%r475];
	sub.f32 	%f574, %f573, %f742;
	mul.f32 	%f575, %f574, 0f3FB8AA3B;
	ex2.approx.f32 	%f576, %f575;
	st.shared.f32 	[%r475], %f576;
	add.f32 	%f577, %f744, %f576;
	ld.shared.f32 	%f578, [%r475+4];
	sub.f32 	%f579, %f578, %f742;
	mul.f32 	%f580, %f579, 0f3FB8AA3B;
	ex2.approx.f32 	%f581, %f580;
	st.shared.f32 	[%r475+4], %f581;
	add.f32 	%f744, %f577, %f581;
	add.s32 	%r573, %r573, 2;
$L__BB1_68:
	setp.eq.s32 	%p115, %r23, 0;
	@%p115 bra 	$L__BB1_21;
	add.s32 	%r476, %r573, %r9;
	shl.b32 	%r477, %r476, 2;
	add.s32 	%r478, %r4, %r477;
	ld.shared.f32 	%f582, [%r478];
	sub.f32 	%f583, %f582, %f742;
	mul.f32 	%f584, %f583, 0f3FB8AA3B;
	ex2.approx.f32 	%f585, %f584;
	st.shared.f32 	[%r478], %f585;
	add.f32 	%f744, %f744, %f585;
	bra.uni 	$L__BB1_21;
$L__BB1_70:
	@%p5 bra 	$L__BB1_85;
	mov.f32 	%f742, 0fFF800000;
	mov.b32 	%r562, 0;
	bra.uni 	$L__BB1_35;
$L__BB1_72:
	setp.lt.u32 	%p77, %r10, 15;
	mad.lo.s32 	%r65, %r560, %r1, %r7;
	mov.b32 	%r576, 0;
	@%p77 bra 	$L__BB1_75;
	mov.b32 	%r561, 0;
$L__BB1_74:
	.pragma "nounroll";
	add.s32 	%r368, %r65, %r561;
	mul.wide.u32 	%rd211, %r368, 4;
	add.s64 	%rd212, %rd2, %rd211;
	ld.global.f32 	%f424, [%rd212];
	add.s32 	%r369, %r561, %r6;
	shl.b32 	%r370, %r369, 2;
	mov.u32 	%r371, smem;
	add.s32 	%r372, %r371, %r370;
	st.shared.f32 	[%r372], %f424;
	add.s32 	%r373, %r368, 1;
	mul.wide.u32 	%rd213, %r373, 4;
	add.s64 	%rd214, %rd2, %rd213;
	ld.global.f32 	%f425, [%rd214];
	st.shared.f32 	[%r372+4], %f425;
	add.s32 	%r374, %r368, 2;
	mul.wide.u32 	%rd215, %r374, 4;
	add.s64 	%rd216, %rd2, %rd215;
	ld.global.f32 	%f426, [%rd216];
	st.shared.f32 	[%r372+8], %f426;
	add.s32 	%r375, %r368, 3;
	mul.wide.u32 	%rd217, %r375, 4;
	add.s64 	%rd218, %rd2, %rd217;
	ld.global.f32 	%f427, [%rd218];
	st.shared.f32 	[%r372+12], %f427;
	add.s32 	%r376, %r368, 4;
	mul.wide.u32 	%rd219, %r376, 4;
	add.s64 	%rd220, %rd2, %rd219;
	ld.global.f32 	%f428, [%rd220];
	st.shared.f32 	[%r372+16], %f428;
	add.s32 	%r377, %r368, 5;
	mul.wide.u32 	%rd221, %r377, 4;
	add.s64 	%rd222, %rd2, %rd221;
	ld.global.f32 	%f429, [%rd222];
	st.shared.f32 	[%r372+20], %f429;
	add.s32 	%r378, %r368, 6;
	mul.wide.u32 	%rd223, %r378, 4;
	add.s64 	%rd224, %rd2, %rd223;
	ld.global.f32 	%f430, [%rd224];
	st.shared.f32 	[%r372+24], %f430;
	add.s32 	%r379, %r368, 7;
	mul.wide.u32 	%rd225, %r379, 4;
	add.s64 	%rd226, %rd2, %rd225;
	ld.global.f32 	%f431, [%rd226];
	st.shared.f32 	[%r372+28], %f431;
	add.s32 	%r380, %r368, 8;
	mul.wide.u32 	%rd227, %r380, 4;
	add.s64 	%rd228, %rd2, %rd227;
	ld.global.f32 	%f432, [%rd228];
	st.shared.f32 	[%r372+32], %f432;
	add.s32 	%r381, %r368, 9;
	mul.wide.u32 	%rd229, %r381, 4;
	add.s64 	%rd230, %rd2, %rd229;
	ld.global.f32 	%f433, [%rd230];
	st.shared.f32 	[%r372+36], %f433;
	add.s32 	%r382, %r368, 10;
	mul.wide.u32 	%rd231, %r382, 4;
	add.s64 	%rd232, %rd2, %rd231;
	ld.global.f32 	%f434, [%rd232];
	st.shared.f32 	[%r372+40], %f434;
	add.s32 	%r383, %r368, 11;
	mul.wide.u32 	%rd233, %r383, 4;
	add.s64 	%rd234, %rd2, %rd233;
	ld.global.f32 	%f435, [%rd234];
	st.shared.f32 	[%r372+44], %f435;
	add.s32 	%r384, %r368, 12;
	mul.wide.u32 	%rd235, %r384, 4;
	add.s64 	%rd236, %rd2, %rd235;
	ld.global.f32 	%f436, [%rd236];
	st.shared.f32 	[%r372+48], %f436;
	add.s32 	%r385, %r368, 13;
	mul.wide.u32 	%rd237, %r385, 4;
	add.s64 	%rd238, %rd2, %rd237;
	ld.global.f32 	%f437, [%rd238];
	st.shared.f32 	[%r372+52], %f437;
	add.s32 	%r386, %r368, 14;
	mul.wide.u32 	%rd239, %r386, 4;
	add.s64 	%rd240, %rd2, %rd239;
	ld.global.f32 	%f438, [%rd240];
	st.shared.f32 	[%r372+56], %f438;
	add.s32 	%r387, %r368, 15;
	mul.wide.u32 	%rd241, %r387, 4;
	add.s64 	%rd242, %rd2, %rd241;
	ld.global.f32 	%f439, [%rd242];
	st.shared.f32 	[%r372+60], %f439;
	add.s32 	%r561, %r561, 16;
	setp.eq.s32 	%p78, %r561, %r24;
	mov.u32 	%r576, %r24;
	@%p78 bra 	$L__BB1_75;
	bra.uni 	$L__BB1_74;
$L__BB1_75:
	setp.eq.s32 	%p79, %r14, 0;
	@%p79 bra 	$L__BB1_19;
	add.s32 	%r388, %r14, -1;
	setp.lt.u32 	%p80, %r388, 7;
	@%p80 bra 	$L__BB1_78;
	add.s32 	%r389, %r65, %r576;
	mul.wide.u32 	%rd243, %r389, 4;
	add.s64 	%rd244, %rd2, %rd243;
	ld.global.f32 	%f440, [%rd244];
	add.s32 	%r390, %r576, %r6;
	shl.b32 	%r391, %r390, 2;
	mov.u32 	%r392, smem;
	add.s32 	%r393, %r392, %r391;
	st.shared.f32 	[%r393], %f440;
	add.s32 	%r394, %r389, 1;
	mul.wide.u32 	%rd245, %r394, 4;
	add.s64 	%rd246, %rd2, %rd245;
	ld.global.f32 	%f441, [%rd246];
	st.shared.f32 	[%r393+4], %f441;
	add.s32 	%r395, %r389, 2;
	mul.wide.u32 	%rd247, %r395, 4;
	add.s64 	%rd248, %rd2, %rd247;
	ld.global.f32 	%f442, [%rd248];
	st.shared.f32 	[%r393+8], %f442;
	add.s32 	%r396, %r389, 3;
	mul.wide.u32 	%rd249, %r396, 4;
	add.s64 	%rd250, %rd2, %rd249;
	ld.global.f32 	%f443, [%rd250];
	st.shared.f32 	[%r393+12], %f443;
	add.s32 	%r397, %r389, 4;
	mul.wide.u32 	%rd251, %r397, 4;
	add.s64 	%rd252, %rd2, %rd251;
	ld.global.f32 	%f444, [%rd252];
	st.shared.f32 	[%r393+16], %f444;
	add.s32 	%r398, %r389, 5;
	mul.wide.u32 	%rd253, %r398, 4;
	add.s64 	%rd254, %rd2, %rd253;
	ld.global.f32 	%f445, [%rd254];
	st.shared.f32 	[%r393+20], %f445;
	add.s32 	%r399, %r389, 6;
	mul.wide.u32 	%rd255, %r399, 4;
	add.s64 	%rd256, %rd2, %rd255;
	ld.global.f32 	%f446, [%rd256];
	st.shared.f32 	[%r393+24], %f446;
	add.s32 	%r400, %r389, 7;
	mul.wide.u32 	%rd257, %r400, 4;
	add.s64 	%rd258, %rd2, %rd257;
	ld.global.f32 	%f447, [%rd258];
	st.shared.f32 	[%r393+28], %f447;
	add.s32 	%r576, %r576, 8;
$L__BB1_78:
	setp.eq.s32 	%p81, %r11, 0;
	@%p81 bra 	$L__BB1_19;
	setp.lt.u32 	%p82, %r12, 3;
	@%p82 bra 	$L__BB1_81;
	add.s32 	%r401, %r65, %r576;
	mul.wide.u32 	%rd259, %r401, 4;
	add.s64 	%rd260, %rd2, %rd259;
	ld.global.f32 	%f448, [%rd260];
	add.s32 	%r402, %r576, %r6;
	shl.b32 	%r403, %r402, 2;
	mov.u32 	%r404, smem;
	add.s32 	%r405, %r404, %r403;
	st.shared.f32 	[%r405], %f448;
	add.s32 	%r406, %r401, 1;
	mul.wide.u32 	%rd261, %r406, 4;
	add.s64 	%rd262, %rd2, %rd261;
	ld.global.f32 	%f449, [%rd262];
	st.shared.f32 	[%r405+4], %f449;
	add.s32 	%r407, %r401, 2;
	mul.wide.u32 	%rd263, %r407, 4;
	add.s64 	%rd264, %rd2, %rd263;
	ld.global.f32 	%f450, [%rd264];
	st.shared.f32 	[%r405+8], %f450;
	add.s32 	%r408, %r401, 3;
	mul.wide.u32 	%rd265, %r408, 4;
	add.s64 	%rd266, %rd2, %rd265;
	ld.global.f32 	%f451, [%rd266];
	st.shared.f32 	[%r405+12], %f451;
	add.s32 	%r576, %r576, 4;
$L__BB1_81:
	setp.eq.s32 	%p83, %r13, 0;
	@%p83 bra 	$L__BB1_19;
	setp.eq.s32 	%p84, %r13, 1;
	add.s32 	%r71, %r65, %r576;
	mul.wide.u32 	%rd267, %r71, 4;
	add.s64 	%rd268, %rd2, %rd267;
	ld.global.f32 	%f452, [%rd268];
	add.s32 	%r409, %r576, %r6;
	shl.b32 	%r410, %r409, 2;
	mov.u32 	%r411, smem;
	add.s32 	%r72, %r411, %r410;
	st.shared.f32 	[%r72], %f452;
	@%p84 bra 	$L__BB1_19;
	setp.eq.s32 	%p85, %r13, 2;
	add.s32 	%r412, %r71, 1;
	mul.wide.u32 	%rd269, %r412, 4;
	add.s64 	%rd270, %rd2, %rd269;
	ld.global.f32 	%f453, [%rd270];
	st.shared.f32 	[%r72+4], %f453;
	@%p85 bra 	$L__BB1_19;
	add.s32 	%r413, %r71, 2;
	mul.wide.u32 	%rd271, %r413, 4;
	add.s64 	%rd272, %rd2, %rd271;
	ld.global.f32 	%f454, [%rd272];
	st.shared.f32 	[%r72+8], %f454;
	bra.uni 	$L__BB1_19;
$L__BB1_85:
	setp.lt.u32 	%p97, %r15, 7;
	mov.f32 	%f742, 0fFF800000;
	mov.b32 	%r580, 0;
	@%p97 bra 	$L__BB1_88;
	mov.f32 	%f742, 0fFF800000;
	mov.b32 	%r578, 0;
$L__BB1_87:
	.pragma "nounroll";
	add.s32 	%r451, %r578, %r9;
	shl.b32 	%r452, %r451, 2;
	add.s32 	%r453, %r4, %r452;
	st.shared.f32 	[%r453], %f1;
	setp.gt.f32 	%p98, %f1, %f742;
	selp.f32 	%f742, %f1, %f742, %p98;
	st.shared.f32 	[%r453+4], %f1;
	st.shared.f32 	[%r453+8], %f1;
	st.shared.f32 	[%r453+12], %f1;
	st.shared.f32 	[%r453+16], %f1;
	st.shared.f32 	[%r453+20], %f1;
	st.shared.f32 	[%r453+24], %f1;
	st.shared.f32 	[%r453+28], %f1;
	add.s32 	%r578, %r578, 8;
	setp.ne.s32 	%p99, %r578, %r22;
	mov.u32 	%r580, %r22;
	@%p99 bra 	$L__BB1_87;
$L__BB1_88:
	setp.eq.s32 	%p100, %r16, 0;
	@%p100 bra 	$L__BB1_20;
	add.s32 	%r454, %r16, -1;
	setp.lt.u32 	%p101, %r454, 3;
	@%p101 bra 	$L__BB1_91;
	add.s32 	%r455, %r580, %r9;
	shl.b32 	%r456, %r455, 2;
	add.s32 	%r457, %r4, %r456;
	st.shared.f32 	[%r457], %f1;
	setp.gt.f32 	%p102, %f1, %f742;
	selp.f32 	%f742, %f1, %f742, %p102;
	st.shared.f32 	[%r457+4], %f1;
	st.shared.f32 	[%r457+8], %f1;
	st.shared.f32 	[%r457+12], %f1;
	add.s32 	%r580, %r580, 4;
$L__BB1_91:
	setp.eq.s32 	%p103, %r17, 0;
	@%p103 bra 	$L__BB1_20;
	setp.eq.s32 	%p104, %r17, 1;
	@%p104 bra 	$L__BB1_94;
	add.s32 	%r458, %r580, %r9;
	shl.b32 	%r459, %r458, 2;
	add.s32 	%r460, %r4, %r459;
	st.shared.f32 	[%r460], %f1;
	setp.gt.f32 	%p105, %f1, %f742;
	selp.f32 	%f742, %f1, %f742, %p105;
	st.shared.f32 	[%r460+4], %f1;
	add.s32 	%r580, %r580, 2;
$L__BB1_94:
	setp.eq.s32 	%p106, %r23, 0;
	@%p106 bra 	$L__BB1_20;
	add.s32 	%r461, %r580, %r9;
	shl.b32 	%r462, %r461, 2;
	add.s32 	%r463, %r4, %r462;
	st.shared.f32 	[%r463], %f1;
	setp.gt.f32 	%p107, %f1, %f742;
	selp.f32 	%f742, %f1, %f742, %p107;
	bra.uni 	$L__BB1_20;
$L__BB1_96:
	setp.lt.u32 	%p117, %r10, 15;
	mov.b32 	%r570, 0;
	@%p117 bra 	$L__BB1_47;
	mov.b32 	%r565, 0;
$L__BB1_98:
	.pragma "nounroll";
	add.s32 	%r481, %r44, %r565;
	mul.wide.u32 	%rd274, %r481, 4;
	add.s64 	%rd275, %rd3, %rd274;
	ld.global.f32 	%f591, [%rd275];
	mul.f32 	%f592, %f13, 0f00000000;
	fma.rn.f32 	%f593, %f12, %f591, %f592;
	mul.f32 	%f594, %f15, %f593;
	st.global.f32 	[%rd275], %f594;
	add.s32 	%r482, %r481, 1;
	mul.wide.u32 	%rd276, %r482, 4;
	add.s64 	%rd277, %rd3, %rd276;
	ld.global.f32 	%f595, [%rd277];
	fma.rn.f32 	%f596, %f12, %f595, %f592;
	mul.f32 	%f597, %f15, %f596;
	st.global.f32 	[%rd277], %f597;
	add.s32 	%r483, %r481, 2;
	mul.wide.u32 	%rd278, %r483, 4;
	add.s64 	%rd279, %rd3, %rd278;
	ld.global.f32 	%f598, [%rd279];
	fma.rn.f32 	%f599, %f12, %f598, %f592;
	mul.f32 	%f600, %f15, %f599;
	st.global.f32 	[%rd279], %f600;
	add.s32 	%r484, %r481, 3;
	mul.wide.u32 	%rd280, %r484, 4;
	add.s64 	%rd281, %rd3, %rd280;
	ld.global.f32 	%f601, [%rd281];
	fma.rn.f32 	%f602, %f12, %f601, %f592;
	mul.f32 	%f603, %f15, %f602;
	st.global.f32 	[%rd281], %f603;
	add.s32 	%r485, %r481, 4;
	mul.wide.u32 	%rd282, %r485, 4;
	add.s64 	%rd283, %rd3, %rd282;
	ld.global.f32 	%f604, [%rd283];
	fma.rn.f32 	%f605, %f12, %f604, %f592;
	mul.f32 	%f606, %f15, %f605;
	st.global.f32 	[%rd283], %f606;
	add.s32 	%r486, %r481, 5;
	mul.wide.u32 	%rd284, %r486, 4;
	add.s64 	%rd285, %rd3, %rd284;
	ld.global.f32 	%f607, [%rd285];
	fma.rn.f32 	%f608, %f12, %f607, %f592;
	mul.f32 	%f609, %f15, %f608;
	st.global.f32 	[%rd285], %f609;
	add.s32 	%r487, %r481, 6;
	mul.wide.u32 	%rd286, %r487, 4;
	add.s64 	%rd287, %rd3, %rd286;
	ld.global.f32 	%f610, [%rd287];
	fma.rn.f32 	%f611, %f12, %f610, %f592;
	mul.f32 	%f612, %f15, %f611;
	st.global.f32 	[%rd287], %f612;
	add.s32 	%r488, %r481, 7;
	mul.wide.u32 	%rd288, %r488, 4;
	add.s64 	%rd289, %rd3, %rd288;
	ld.global.f32 	%f613, [%rd289];
	fma.rn.f32 	%f614, %f12, %f613, %f592;
	mul.f32 	%f615, %f15, %f614;
	st.global.f32 	[%rd289], %f615;
	add.s32 	%r489, %r481, 8;
	mul.wide.u32 	%rd290, %r489, 4;
	add.s64 	%rd291, %rd3, %rd290;
	ld.global.f32 	%f616, [%rd291];
	fma.rn.f32 	%f617, %f12, %f616, %f592;
	mul.f32 	%f618, %f15, %f617;
	st.global.f32 	[%rd291], %f618;
	add.s32 	%r490, %r481, 9;
	mul.wide.u32 	%rd292, %r490, 4;
	add.s64 	%rd293, %rd3, %rd292;
	ld.global.f32 	%f619, [%rd293];
	fma.rn.f32 	%f620, %f12, %f619, %f592;
	mul.f32 	%f621, %f15, %f620;
	st.global.f32 	[%rd293], %f621;
	add.s32 	%r491, %r481, 10;
	mul.wide.u32 	%rd294, %r491, 4;
	add.s64 	%rd295, %rd3, %rd294;
	ld.global.f32 	%f622, [%rd295];
	fma.rn.f32 	%f623, %f12, %f622, %f592;
	mul.f32 	%f624, %f15, %f623;
	st.global.f32 	[%rd295], %f624;
	add.s32 	%r492, %r481, 11;
	mul.wide.u32 	%rd296, %r492, 4;
	add.s64 	%rd297, %rd3, %rd296;
	ld.global.f32 	%f625, [%rd297];
	fma.rn.f32 	%f626, %f12, %f625, %f592;
	mul.f32 	%f627, %f15, %f626;
	st.global.f32 	[%rd297], %f627;
	add.s32 	%r493, %r481, 12;
	mul.wide.u32 	%rd298, %r493, 4;
	add.s64 	%rd299, %rd3, %rd298;
	ld.global.f32 	%f628, [%rd299];
	fma.rn.f32 	%f629, %f12, %f628, %f592;
	mul.f32 	%f630, %f15, %f629;
	st.global.f32 	[%rd299], %f630;
	add.s32 	%r494, %r481, 13;
	mul.wide.u32 	%rd300, %r494, 4;
	add.s64 	%rd301, %rd3, %rd300;
	ld.global.f32 	%f631, [%rd301];
	fma.rn.f32 	%f632, %f12, %f631, %f592;
	mul.f32 	%f633, %f15, %f632;
	st.global.f32 	[%rd301], %f633;
	add.s32 	%r495, %r481, 14;
	mul.wide.u32 	%rd302, %r495, 4;
	add.s64 	%rd303, %rd3, %rd302;
	ld.global.f32 	%f634, [%rd303];
	fma.rn.f32 	%f635, %f12, %f634, %f592;
	mul.f32 	%f636, %f15, %f635;
	st.global.f32 	[%rd303], %f636;
	add.s32 	%r496, %r481, 15;
	mul.wide.u32 	%rd304, %r496, 4;
	add.s64 	%rd305, %rd3, %rd304;
	ld.global.f32 	%f637, [%rd305];
	fma.rn.f32 	%f638, %f12, %f637, %f592;
	mul.f32 	%f639, %f15, %f638;
	st.global.f32 	[%rd305], %f639;
	add.s32 	%r565, %r565, 16;
	setp.eq.s32 	%p118, %r565, %r24;
	mov.u32 	%r570, %r24;
	@%p118 bra 	$L__BB1_47;
	bra.uni 	$L__BB1_98;
$L__BB1_99:
	setp.lt.s32 	%p15, %r146, 1;
	@%p15 bra 	$L__BB1_154;
	mov.b32 	%r587, 0;
$L__BB1_101:
	@%p3 bra 	$L__BB1_122;
	@%p5 bra 	$L__BB1_103;
	bra.uni 	$L__BB1_130;
$L__BB1_103:
	mad.lo.s32 	%r300, %r587, %r147, %r8;
	mul.wide.u32 	%rd210, %r300, 4;
	add.s64 	%rd9, %rd5, %rd210;
	ld.global.f32 	%f60, [%rd9];
	add.s64 	%rd10, %rd4, %rd210;
	ld.global.f32 	%f61, [%rd10];
	@%p5 bra 	$L__BB1_143;
	mov.f32 	%f790, 0fFF800000;
	mov.b32 	%r589, 0;
$L__BB1_105:
	setp.lt.u32 	%p47, %r10, 7;
	mul.lo.s32 	%r93, %r589, %r143;
	mov.f32 	%f783, 0f00000000;
	mov.b32 	%r593, 0;
	@%p47 bra 	$L__BB1_108;
	mov.f32 	%f783, 0f00000000;
	mov.b32 	%r590, 0;
$L__BB1_107:
	.pragma "nounroll";
	add.s32 	%r304, %r590, %r6;
	shl.b32 	%r305, %r304, 2;
	mov.u32 	%r306, smem;
	add.s32 	%r307, %r306, %r305;
	ld.shared.f32 	%f290, [%r307];
	add.s32 	%r308, %r590, %r93;
	shl.b32 	%r309, %r308, 2;
	add.s32 	%r310, %r2, %r309;
	ld.shared.f32 	%f291, [%r310];
	fma.rn.f32 	%f292, %f290, %f291, %f783;
	ld.shared.f32 	%f293, [%r307+4];
	ld.shared.f32 	%f294, [%r310+4];
	fma.rn.f32 	%f295, %f293, %f294, %f292;
	ld.shared.f32 	%f296, [%r307+8];
	ld.shared.f32 	%f297, [%r310+8];
	fma.rn.f32 	%f298, %f296, %f297, %f295;
	ld.shared.f32 	%f299, [%r307+12];
	ld.shared.f32 	%f300, [%r310+12];
	fma.rn.f32 	%f301, %f299, %f300, %f298;
	ld.shared.f32 	%f302, [%r307+16];
	ld.shared.f32 	%f303, [%r310+16];
	fma.rn.f32 	%f304, %f302, %f303, %f301;
	ld.shared.f32 	%f305, [%r307+20];
	ld.shared.f32 	%f306, [%r310+20];
	fma.rn.f32 	%f307, %f305, %f306, %f304;
	ld.shared.f32 	%f308, [%r307+24];
	ld.shared.f32 	%f309, [%r310+24];
	fma.rn.f32 	%f310, %f308, %f309, %f307;
	ld.shared.f32 	%f311, [%r307+28];
	ld.shared.f32 	%f312, [%r310+28];
	fma.rn.f32 	%f783, %f311, %f312, %f310;
	add.s32 	%r590, %r590, 8;
	setp.eq.s32 	%p48, %r590, %r18;
	mov.u32 	%r593, %r18;
	@%p48 bra 	$L__BB1_108;
	bra.uni 	$L__BB1_107;
$L__BB1_108:
	setp.eq.s32 	%p49, %r11, 0;
	@%p49 bra 	$L__BB1_116;
	setp.lt.u32 	%p50, %r12, 3;
	@%p50 bra 	$L__BB1_111;
	add.s32 	%r311, %r593, %r6;
	shl.b32 	%r312, %r311, 2;
	mov.u32 	%r313, smem;
	add.s32 	%r314, %r313, %r312;
	ld.shared.f32 	%f314, [%r314];
	add.s32 	%r315, %r593, %r93;
	shl.b32 	%r316, %r315, 2;
	add.s32 	%r317, %r2, %r316;
	ld.shared.f32 	%f315, [%r317];
	fma.rn.f32 	%f316, %f314, %f315, %f783;
	ld.shared.f32 	%f317, [%r314+4];
	ld.shared.f32 	%f318, [%r317+4];
	fma.rn.f32 	%f319, %f317, %f318, %f316;
	ld.shared.f32 	%f320, [%r314+8];
	ld.shared.f32 	%f321, [%r317+8];
	fma.rn.f32 	%f322, %f320, %f321, %f319;
	ld.shared.f32 	%f323, [%r314+12];
	ld.shared.f32 	%f324, [%r317+12];
	fma.rn.f32 	%f783, %f323, %f324, %f322;
	add.s32 	%r593, %r593, 4;
$L__BB1_111:
	setp.eq.s32 	%p51, %r13, 0;
	@%p51 bra 	$L__BB1_116;
	setp.eq.s32 	%p52, %r13, 1;
	@%p52 bra 	$L__BB1_114;
	add.s32 	%r318, %r593, %r6;
	shl.b32 	%r319, %r318, 2;
	mov.u32 	%r320, smem;
	add.s32 	%r321, %r320, %r319;
	ld.shared.f32 	%f326, [%r321];
	add.s32 	%r322, %r593, %r93;
	shl.b32 	%r323, %r322, 2;
	add.s32 	%r324, %r2, %r323;
	ld.shared.f32 	%f327, [%r324];
	fma.rn.f32 	%f328, %f326, %f327, %f783;
	ld.shared.f32 	%f329, [%r321+4];
	ld.shared.f32 	%f330, [%r324+4];
	fma.rn.f32 	%f783, %f329, %f330, %f328;
	add.s32 	%r593, %r593, 2;
$L__BB1_114:
	setp.eq.s32 	%p53, %r19, 0;
	@%p53 bra 	$L__BB1_116;
	add.s32 	%r325, %r593, %r6;
	shl.b32 	%r326, %r325, 2;
	mov.u32 	%r327, smem;
	add.s32 	%r328, %r327, %r326;
	ld.shared.f32 	%f331, [%r328];
	add.s32 	%r329, %r593, %r93;
	shl.b32 	%r330, %r329, 2;
	add.s32 	%r331, %r2, %r330;
	ld.shared.f32 	%f332, [%r331];
	fma.rn.f32 	%f783, %f331, %f332, %f783;
$L__BB1_116:
	mul.f32 	%f333, %f100, %f783;
	add.s32 	%r332, %r589, %r9;
	shl.b32 	%r333, %r332, 2;
	add.s32 	%r334, %r4, %r333;
	st.shared.f32 	[%r334], %f333;
	setp.gt.f32 	%p54, %f333, %f790;
	selp.f32 	%f790, %f333, %f790, %p54;
	add.s32 	%r589, %r589, 1;
	setp.eq.s32 	%p55, %r589, %r146;
	@%p55 bra 	$L__BB1_117;
	bra.uni 	$L__BB1_105;
$L__BB1_117:
	setp.lt.u32 	%p67, %r146, 8;
	mov.f32 	%f776, 0f00000000;
	mov.b32 	%r596, 0;
	@%p67 bra 	$L__BB1_120;
	mov.f32 	%f776, 0f00000000;
	mov.b32 	%r591, 0;
$L__BB1_119:
	.pragma "nounroll";
	add.s32 	%r352, %r591, %r9;
	shl.b32 	%r353, %r352, 2;
	add.s32 	%r354, %r4, %r353;
	ld.shared.f32 	%f342, [%r354];
	sub.f32 	%f343, %f342, %f790;
	mul.f32 	%f344, %f343, 0f3FB8AA3B;
	ex2.approx.f32 	%f345, %f344;
	st.shared.f32 	[%r354], %f345;
	add.f32 	%f346, %f776, %f345;
	ld.shared.f32 	%f347, [%r354+4];
	sub.f32 	%f348, %f347, %f790;
	mul.f32 	%f349, %f348, 0f3FB8AA3B;
	ex2.approx.f32 	%f350, %f349;
	st.shared.f32 	[%r354+4], %f350;
	add.f32 	%f351, %f346, %f350;
	ld.shared.f32 	%f352, [%r354+8];
	sub.f32 	%f353, %f352, %f790;
	mul.f32 	%f354, %f353, 0f3FB8AA3B;
	ex2.approx.f32 	%f355, %f354;
	st.shared.f32 	[%r354+8], %f355;
	add.f32 	%f356, %f351, %f355;
	ld.shared.f32 	%f357, [%r354+12];
	sub.f32 	%f358, %f357, %f790;
	mul.f32 	%f359, %f358, 0f3FB8AA3B;
	ex2.approx.f32 	%f360, %f359;
	st.shared.f32 	[%r354+12], %f360;
	add.f32 	%f361, %f356, %f360;
	ld.shared.f32 	%f362, [%r354+16];
	sub.f32 	%f363, %f362, %f790;
	mul.f32 	%f364, %f363, 0f3FB8AA3B;
	ex2.approx.f32 	%f365, %f364;
	st.shared.f32 	[%r354+16], %f365;
	add.f32 	%f366, %f361, %f365;
	ld.shared.f32 	%f367, [%r354+20];
	sub.f32 	%f368, %f367, %f790;
	mul.f32 	%f369, %f368, 0f3FB8AA3B;
	ex2.approx.f32 	%f370, %f369;
	st.shared.f32 	[%r354+20], %f370;
	add.f32 	%f371, %f366, %f370;
	ld.shared.f32 	%f372, [%r354+24];
	sub.f32 	%f373, %f372, %f790;
	mul.f32 	%f374, %f373, 0f3FB8AA3B;
	ex2.approx.f32 	%f375, %f374;
	st.shared.f32 	[%r354+24], %f375;
	add.f32 	%f376, %f371, %f375;
	ld.shared.f32 	%f377, [%r354+28];
	sub.f32 	%f378, %f377, %f790;
	mul.f32 	%f379, %f378, 0f3FB8AA3B;
	ex2.approx.f32 	%f380, %f379;
	st.shared.f32 	[%r354+28], %f380;
	add.f32 	%f776, %f376, %f380;
	add.s32 	%r591, %r591, 8;
	setp.eq.s32 	%p68, %r591, %r22;
	mov.u32 	%r596, %r22;
	@%p68 bra 	$L__BB1_120;
	bra.uni 	$L__BB1_119;
$L__BB1_120:
	setp.eq.s32 	%p69, %r16, 0;
	@%p69 bra 	$L__BB1_121;
	bra.uni 	$L__BB1_123;
$L__BB1_121:
	max.f32 	%f415, %f60, %f790;
	sub.f32 	%f416, %f60, %f415;
	mul.f32 	%f417, %f416, 0f3FB8AA3B;
	ex2.approx.f32 	%f418, %f417;
	sub.f32 	%f419, %f790, %f415;
	mul.f32 	%f420, %f419, 0f3FB8AA3B;
	ex2.approx.f32 	%f421, %f420;
	mul.f32 	%f422, %f776, %f421;
	fma.rn.f32 	%f423, %f61, %f418, %f422;
	st.global.f32 	[%rd9], %f415;
	st.global.f32 	[%rd10], %f423;
$L__BB1_122:
	add.s32 	%r587, %r587, 1;
	setp.eq.s32 	%p74, %r587, %r145;
	@%p74 bra 	$L__BB1_185;
	bra.uni 	$L__BB1_101;
$L__BB1_123:
	add.s32 	%r355, %r16, -1;
	setp.lt.u32 	%p70, %r355, 3;
	@%p70 bra 	$L__BB1_125;
	add.s32 	%r356, %r596, %r9;
	shl.b32 	%r357, %r356, 2;
	add.s32 	%r358, %r4, %r357;
	ld.shared.f32 	%f382, [%r358];
	sub.f32 	%f383, %f382, %f790;
	mul.f32 	%f384, %f383, 0f3FB8AA3B;
	ex2.approx.f32 	%f385, %f384;
	st.shared.f32 	[%r358], %f385;
	add.f32 	%f386, %f776, %f385;
	ld.shared.f32 	%f387, [%r358+4];
	sub.f32 	%f388, %f387, %f790;
	mul.f32 	%f389, %f388, 0f3FB8AA3B;
	ex2.approx.f32 	%f390, %f389;
	st.shared.f32 	[%r358+4], %f390;
	add.f32 	%f391, %f386, %f390;
	ld.shared.f32 	%f392, [%r358+8];
	sub.f32 	%f393, %f392, %f790;
	mul.f32 	%f394, %f393, 0f3FB8AA3B;
	ex2.approx.f32 	%f395, %f394;
	st.shared.f32 	[%r358+8], %f395;
	add.f32 	%f396, %f391, %f395;
	ld.shared.f32 	%f397, [%r358+12];
	sub.f32 	%f398, %f397, %f790;
	mul.f32 	%f399, %f398, 0f3FB8AA3B;
	ex2.approx.f32 	%f400, %f399;
	st.shared.f32 	[%r358+12], %f400;
	add.f32 	%f776, %f396, %f400;
	add.s32 	%r596, %r596, 4;
$L__BB1_125:
	setp.eq.s32 	%p71, %r17, 0;
	@%p71 bra 	$L__BB1_121;
	setp.eq.s32 	%p72, %r17, 1;
	@%p72 bra 	$L__BB1_128;
	add.s32 	%r359, %r596, %r9;
	shl.b32 	%r360, %r359, 2;
	add.s32 	%r361, %r4, %r360;
	ld.shared.f32 	%f402, [%r361];
	sub.f32 	%f403, %f402, %f790;
	mul.f32 	%f404, %f403, 0f3FB8AA3B;
	ex2.approx.f32 	%f405, %f404;
	st.shared.f32 	[%r361], %f405;
	add.f32 	%f406, %f776, %f405;
	ld.shared.f32 	%f407, [%r361+4];
	sub.f32 	%f408, %f407, %f790;
	mul.f32 	%f409, %f408, 0f3FB8AA3B;
	ex2.approx.f32 	%f410, %f409;
	st.shared.f32 	[%r361+4], %f410;
	add.f32 	%f776, %f406, %f410;
	add.s32 	%r596, %r596, 2;
$L__BB1_128:
	setp.eq.s32 	%p73, %r23, 0;
	@%p73 bra 	$L__BB1_121;
	add.s32 	%r362, %r596, %r9;
	shl.b32 	%r363, %r362, 2;
	add.s32 	%r364, %r4, %r363;
	ld.shared.f32 	%f411, [%r364];
	sub.f32 	%f412, %f411, %f790;
	mul.f32 	%f413, %f412, 0f3FB8AA3B;
	ex2.approx.f32 	%f414, %f413;
	st.shared.f32 	[%r364], %f414;
	add.f32 	%f776, %f776, %f414;
	bra.uni 	$L__BB1_121;
$L__BB1_130:
	setp.lt.u32 	%p37, %r10, 15;
	mad.lo.s32 	%r110, %r587, %r1, %r7;
	mov.b32 	%r599, 0;
	@%p37 bra 	$L__BB1_133;
	mov.b32 	%r588, 0;
$L__BB1_132:
	.pragma "nounroll";
	add.s32 	%r254, %r110, %r588;
	mul.wide.u32 	%rd148, %r254, 4;
	add.s64 	%rd149, %rd2, %rd148;
	ld.global.f32 	%f255, [%rd149];
	add.s32 	%r255, %r588, %r6;
	shl.b32 	%r256, %r255, 2;
	mov.u32 	%r257, smem;
	add.s32 	%r258, %r257, %r256;
	st.shared.f32 	[%r258], %f255;
	add.s32 	%r259, %r254, 1;
	mul.wide.u32 	%rd150, %r259, 4;
	add.s64 	%rd151, %rd2, %rd150;
	ld.global.f32 	%f256, [%rd151];
	st.shared.f32 	[%r258+4], %f256;
	add.s32 	%r260, %r254, 2;
	mul.wide.u32 	%rd152, %r260, 4;
	add.s64 	%rd153, %rd2, %rd152;
	ld.global.f32 	%f257, [%rd153];
	st.shared.f32 	[%r258+8], %f257;
	add.s32 	%r261, %r254, 3;
	mul.wide.u32 	%rd154, %r261, 4;
	add.s64 	%rd155, %rd2, %rd154;
	ld.global.f32 	%f258, [%rd155];
	st.shared.f32 	[%r258+12], %f258;
	add.s32 	%r262, %r254, 4;
	mul.wide.u32 	%rd156, %r262, 4;
	add.s64 	%rd157, %rd2, %rd156;
	ld.global.f32 	%f259, [%rd157];
	st.shared.f32 	[%r258+16], %f259;
	add.s32 	%r263, %r254, 5;
	mul.wide.u32 	%rd158, %r263, 4;
	add.s64 	%rd159, %rd2, %rd158;
	ld.global.f32 	%f260, [%rd159];
	st.shared.f32 	[%r258+20], %f260;
	add.s32 	%r264, %r254, 6;
	mul.wide.u32 	%rd160, %r264, 4;
	add.s64 	%rd161, %rd2, %rd160;
	ld.global.f32 	%f261, [%rd161];
	st.shared.f32 	[%r258+24], %f261;
	add.s32 	%r265, %r254, 7;
	mul.wide.u32 	%rd162, %r265, 4;
	add.s64 	%rd163, %rd2, %rd162;
	ld.global.f32 	%f262, [%rd163];
	st.shared.f32 	[%r258+28], %f262;
	add.s32 	%r266, %r254, 8;
	mul.wide.u32 	%rd164, %r266, 4;
	add.s64 	%rd165, %rd2, %rd164;
	ld.global.f32 	%f263, [%rd165];
	st.shared.f32 	[%r258+32], %f263;
	add.s32 	%r267, %r254, 9;
	mul.wide.u32 	%rd166, %r267, 4;
	add.s64 	%rd167, %rd2, %rd166;
	ld.global.f32 	%f264, [%rd167];
	st.shared.f32 	[%r258+36], %f264;
	add.s32 	%r268, %r254, 10;
	mul.wide.u32 	%rd168, %r268, 4;
	add.s64 	%rd169, %rd2, %rd168;
	ld.global.f32 	%f265, [%rd169];
	st.shared.f32 	[%r258+40], %f265;
	add.s32 	%r269, %r254, 11;
	mul.wide.u32 	%rd170, %r269, 4;
	add.s64 	%rd171, %rd2, %rd170;
	ld.global.f32 	%f266, [%rd171];
	st.shared.f32 	[%r258+44], %f266;
	add.s32 	%r270, %r254, 12;
	mul.wide.u32 	%rd172, %r270, 4;
	add.s64 	%rd173, %rd2, %rd172;
	ld.global.f32 	%f267, [%rd173];
	st.shared.f32 	[%r258+48], %f267;
	add.s32 	%r271, %r254, 13;
	mul.wide.u32 	%rd174, %r271, 4;
	add.s64 	%rd175, %rd2, %rd174;
	ld.global.f32 	%f268, [%rd175];
	st.shared.f32 	[%r258+52], %f268;
	add.s32 	%r272, %r254, 14;
	mul.wide.u32 	%rd176, %r272, 4;
	add.s64 	%rd177, %rd2, %rd176;
	ld.global.f32 	%f269, [%rd177];
	st.shared.f32 	[%r258+56], %f269;
	add.s32 	%r273, %r254, 15;
	mul.wide.u32 	%rd178, %r273, 4;
	add.s64 	%rd179, %rd2, %rd178;
	ld.global.f32 	%f270, [%rd179];
	st.shared.f32 	[%r258+60], %f270;
	add.s32 	%r588, %r588, 16;
	setp.eq.s32 	%p38, %r588, %r20;
	mov.u32 	%r599, %r20;
	@%p38 bra 	$L__BB1_133;
	bra.uni 	$L__BB1_132;
$L__BB1_133:
	setp.eq.s32 	%p39, %r14, 0;
	@%p39 bra 	$L__BB1_103;
	add.s32 	%r274, %r14, -1;
	setp.lt.u32 	%p40, %r274, 7;
	@%p40 bra 	$L__BB1_136;
	add.s32 	%r275, %r110, %r599;
	mul.wide.u32 	%rd180, %r275, 4;
	add.s64 	%rd181, %rd2, %rd180;
	ld.global.f32 	%f271, [%rd181];
	add.s32 	%r276, %r599, %r6;
	shl.b32 	%r277, %r276, 2;
	mov.u32 	%r278, smem;
	add.s32 	%r279, %r278, %r277;
	st.shared.f32 	[%r279], %f271;
	add.s32 	%r280, %r275, 1;
	mul.wide.u32 	%rd182, %r280, 4;
	add.s64 	%rd183, %rd2, %rd182;
	ld.global.f32 	%f272, [%rd183];
	st.shared.f32 	[%r279+4], %f272;
	add.s32 	%r281, %r275, 2;
	mul.wide.u32 	%rd184, %r281, 4;
	add.s64 	%rd185, %rd2, %rd184;
	ld.global.f32 	%f273, [%rd185];
	st.shared.f32 	[%r279+8], %f273;
	add.s32 	%r282, %r275, 3;
	mul.wide.u32 	%rd186, %r282, 4;
	add.s64 	%rd187, %rd2, %rd186;
	ld.global.f32 	%f274, [%rd187];
	st.shared.f32 	[%r279+12], %f274;
	add.s32 	%r283, %r275, 4;
	mul.wide.u32 	%rd188, %r283, 4;
	add.s64 	%rd189, %rd2, %rd188;
	ld.global.f32 	%f275, [%rd189];
	st.shared.f32 	[%r279+16], %f275;
	add.s32 	%r284, %r275, 5;
	mul.wide.u32 	%rd190, %r284, 4;
	add.s64 	%rd191, %rd2, %rd190;
	ld.global.f32 	%f276, [%rd191];
	st.shared.f32 	[%r279+20], %f276;
	add.s32 	%r285, %r275, 6;
	mul.wide.u32 	%rd192, %r285, 4;
	add.s64 	%rd193, %rd2, %rd192;
	ld.global.f32 	%f277, [%rd193];
	st.shared.f32 	[%r279+24], %f277;
	add.s32 	%r286, %r275, 7;
	mul.wide.u32 	%rd194, %r286, 4;
	add.s64 	%rd195, %rd2, %rd194;
	ld.global.f32 	%f278, [%rd195];
	st.shared.f32 	[%r279+28], %f278;
	add.s32 	%r599, %r599, 8;
$L__BB1_136:
	setp.eq.s32 	%p41, %r11, 0;
	@%p41 bra 	$L__BB1_103;
	setp.lt.u32 	%p42, %r12, 3;
	@%p42 bra 	$L__BB1_139;
	add.s32 	%r287, %r110, %r599;
	mul.wide.u32 	%rd196, %r287, 4;
	add.s64 	%rd197, %rd2, %rd196;
	ld.global.f32 	%f279, [%rd197];
	add.s32 	%r288, %r599, %r6;
	shl.b32 	%r289, %r288, 2;
	mov.u32 	%r290, smem;
	add.s32 	%r291, %r290, %r289;
	st.shared.f32 	[%r291], %f279;
	add.s32 	%r292, %r287, 1;
	mul.wide.u32 	%rd198, %r292, 4;
	add.s64 	%rd199, %rd2, %rd198;
	ld.global.f32 	%f280, [%rd199];
	st.shared.f32 	[%r291+4], %f280;
	add.s32 	%r293, %r287, 2;
	mul.wide.u32 	%rd200, %r293, 4;
	add.s64 	%rd201, %rd2, %rd200;
	ld.global.f32 	%f281, [%rd201];
	st.shared.f32 	[%r291+8], %f281;
	add.s32 	%r294, %r287, 3;
	mul.wide.u32 	%rd202, %r294, 4;
	add.s64 	%rd203, %rd2, %rd202;
	ld.global.f32 	%f282, [%rd203];
	st.shared.f32 	[%r291+12], %f282;
	add.s32 	%r599, %r599, 4;
$L__BB1_139:
	setp.eq.s32 	%p43, %r13, 0;
	@%p43 bra 	$L__BB1_103;
	setp.eq.s32 	%p44, %r13, 1;
	add.s32 	%r116, %r110, %r599;
	mul.wide.u32 	%rd204, %r116, 4;
	add.s64 	%rd205, %rd2, %rd204;
	ld.global.f32 	%f283, [%rd205];
	add.s32 	%r295, %r599, %r6;
	shl.b32 	%r296, %r295, 2;
	mov.u32 	%r297, smem;
	add.s32 	%r117, %r297, %r296;
	st.shared.f32 	[%r117], %f283;
	@%p44 bra 	$L__BB1_103;
	setp.eq.s32 	%p45, %r13, 2;
	add.s32 	%r298, %r116, 1;
	mul.wide.u32 	%rd206, %r298, 4;
	add.s64 	%rd207, %rd2, %rd206;
	ld.global.f32 	%f284, [%rd207];
	st.shared.f32 	[%r117+4], %f284;
	@%p45 bra 	$L__BB1_103;
	add.s32 	%r299, %r116, 2;
	mul.wide.u32 	%rd208, %r299, 4;
	add.s64 	%rd209, %rd2, %rd208;
	ld.global.f32 	%f285, [%rd209];
	st.shared.f32 	[%r117+8], %f285;
	bra.uni 	$L__BB1_103;
$L__BB1_143:
	setp.lt.u32 	%p56, %r146, 8;
	mov.f32 	%f790, 0fFF800000;
	mov.b32 	%r603, 0;
	@%p56 bra 	$L__BB1_146;
	mov.f32 	%f790, 0fFF800000;
	mov.b32 	%r601, 0;
$L__BB1_145:
	.pragma "nounroll";
	add.s32 	%r337, %r601, %r9;
	shl.b32 	%r338, %r337, 2;
	add.s32 	%r339, %r4, %r338;
	st.shared.f32 	[%r339], %f1;
	setp.gt.f32 	%p57, %f1, %f790;
	selp.f32 	%f790, %f1, %f790, %p57;
	st.shared.f32 	[%r339+4], %f1;
	st.shared.f32 	[%r339+8], %f1;
	st.shared.f32 	[%r339+12], %f1;
	st.shared.f32 	[%r339+16], %f1;
	st.shared.f32 	[%r339+20], %f1;
	st.shared.f32 	[%r339+24], %f1;
	st.shared.f32 	[%r339+28], %f1;
	add.s32 	%r601, %r601, 8;
	setp.ne.s32 	%p58, %r601, %r22;
	mov.u32 	%r603, %r22;
	@%p58 bra 	$L__BB1_145;
$L__BB1_146:
	setp.eq.s32 	%p59, %r16, 0;
	@%p59 bra 	$L__BB1_117;
	add.s32 	%r340, %r16, -1;
	setp.lt.u32 	%p60, %r340, 3;
	@%p60 bra 	$L__BB1_149;
	add.s32 	%r341, %r603, %r9;
	shl.b32 	%r342, %r341, 2;
	add.s32 	%r343, %r4, %r342;
	st.shared.f32 	[%r343], %f1;
	setp.gt.f32 	%p61, %f1, %f790;
	selp.f32 	%f790, %f1, %f790, %p61;
	st.shared.f32 	[%r343+4], %f1;
	st.shared.f32 	[%r343+8], %f1;
	st.shared.f32 	[%r343+12], %f1;
	add.s32 	%r603, %r603, 4;
$L__BB1_149:
	setp.eq.s32 	%p62, %r17, 0;
	@%p62 bra 	$L__BB1_117;
	setp.eq.s32 	%p63, %r17, 1;
	@%p63 bra 	$L__BB1_152;
	add.s32 	%r344, %r603, %r9;
	shl.b32 	%r345, %r344, 2;
	add.s32 	%r346, %r4, %r345;
	st.shared.f32 	[%r346], %f1;
	setp.gt.f32 	%p64, %f1, %f790;
	selp.f32 	%f790, %f1, %f790, %p64;
	st.shared.f32 	[%r346+4], %f1;
	add.s32 	%r603, %r603, 2;
$L__BB1_152:
	setp.eq.s32 	%p65, %r23, 0;
	@%p65 bra 	$L__BB1_117;
	add.s32 	%r347, %r603, %r9;
	shl.b32 	%r348, %r347, 2;
	add.s32 	%r349, %r4, %r348;
	st.shared.f32 	[%r349], %f1;
	setp.gt.f32 	%p66, %f1, %f790;
	selp.f32 	%f790, %f1, %f790, %p66;
	bra.uni 	$L__BB1_117;
$L__BB1_154:
	@%p5 bra 	$L__BB1_172;
	mov.b32 	%r607, 0;
$L__BB1_156:
	@%p3 bra 	$L__BB1_171;
	setp.lt.u32 	%p18, %r10, 15;
	mad.lo.s32 	%r130, %r607, %r1, %r7;
	mov.b32 	%r610, 0;
	@%p18 bra 	$L__BB1_160;
	mov.b32 	%r608, 0;
$L__BB1_159:
	.pragma "nounroll";
	add.s32 	%r193, %r130, %r608;
	mul.wide.u32 	%rd62, %r193, 4;
	add.s64 	%rd63, %rd2, %rd62;
	ld.global.f32 	%f131, [%rd63];
	add.s32 	%r194, %r608, %r6;
	shl.b32 	%r195, %r194, 2;
	mov.u32 	%r196, smem;
	add.s32 	%r197, %r196, %r195;
	st.shared.f32 	[%r197], %f131;
	add.s32 	%r198, %r193, 1;
	mul.wide.u32 	%rd64, %r198, 4;
	add.s64 	%rd65, %rd2, %rd64;
	ld.global.f32 	%f132, [%rd65];
	st.shared.f32 	[%r197+4], %f132;
	add.s32 	%r199, %r193, 2;
	mul.wide.u32 	%rd66, %r199, 4;
	add.s64 	%rd67, %rd2, %rd66;
	ld.global.f32 	%f133, [%rd67];
	st.shared.f32 	[%r197+8], %f133;
	add.s32 	%r200, %r193, 3;
	mul.wide.u32 	%rd68, %r200, 4;
	add.s64 	%rd69, %rd2, %rd68;
	ld.global.f32 	%f134, [%rd69];
	st.shared.f32 	[%r197+12], %f134;
	add.s32 	%r201, %r193, 4;
	mul.wide.u32 	%rd70, %r201, 4;
	add.s64 	%rd71, %rd2, %rd70;
	ld.global.f32 	%f135, [%rd71];
	st.shared.f32 	[%r197+16], %f135;
	add.s32 	%r202, %r193, 5;
	mul.wide.u32 	%rd72, %r202, 4;
	add.s64 	%rd73, %rd2, %rd72;
	ld.global.f32 	%f136, [%rd73];
	st.shared.f32 	[%r197+20], %f136;
	add.s32 	%r203, %r193, 6;
	mul.wide.u32 	%rd74, %r203, 4;
	add.s64 	%rd75, %rd2, %rd74;
	ld.global.f32 	%f137, [%rd75];
	st.shared.f32 	[%r197+24], %f137;
	add.s32 	%r204, %r193, 7;
	mul.wide.u32 	%rd76, %r204, 4;
	add.s64 	%rd77, %rd2, %rd76;
	ld.global.f32 	%f138, [%rd77];
	st.shared.f32 	[%r197+28], %f138;
	add.s32 	%r205, %r193, 8;
	mul.wide.u32 	%rd78, %r205, 4;
	add.s64 	%rd79, %rd2, %rd78;
	ld.global.f32 	%f139, [%rd79];
	st.shared.f32 	[%r197+32], %f139;
	add.s32 	%r206, %r193, 9;
	mul.wide.u32 	%rd80, %r206, 4;
	add.s64 	%rd81, %rd2, %rd80;
	ld.global.f32 	%f140, [%rd81];
	st.shared.f32 	[%r197+36], %f140;
	add.s32 	%r207, %r193, 10;
	mul.wide.u32 	%rd82, %r207, 4;
	add.s64 	%rd83, %rd2, %rd82;
	ld.global.f32 	%f141, [%rd83];
	st.shared.f32 	[%r197+40], %f141;
	add.s32 	%r208, %r193, 11;
	mul.wide.u32 	%rd84, %r208, 4;
	add.s64 	%rd85, %rd2, %rd84;
	ld.global.f32 	%f142, [%rd85];
	st.shared.f32 	[%r197+44], %f142;
	add.s32 	%r209, %r193, 12;
	mul.wide.u32 	%rd86, %r209, 4;
	add.s64 	%rd87, %rd2, %rd86;
	ld.global.f32 	%f143, [%rd87];
	st.shared.f32 	[%r197+48], %f143;
	add.s32 	%r210, %r193, 13;
	mul.wide.u32 	%rd88, %r210, 4;
	add.s64 	%rd89, %rd2, %rd88;
	ld.global.f32 	%f144, [%rd89];
	st.shared.f32 	[%r197+52], %f144;
	add.s32 	%r211, %r193, 14;
	mul.wide.u32 	%rd90, %r211, 4;
	add.s64 	%rd91, %rd2, %rd90;
	ld.global.f32 	%f145, [%rd91];
	st.shared.f32 	[%r197+56], %f145;
	add.s32 	%r212, %r193, 15;
	mul.wide.u32 	%rd92, %r212, 4;
	add.s64 	%rd93, %rd2, %rd92;
	ld.global.f32 	%f146, [%rd93];
	st.shared.f32 	[%r197+60], %f146;
	add.s32 	%r608, %r608, 16;
	setp.ne.s32 	%p19, %r608, %r20;
	mov.u32 	%r610, %r20;
	@%p19 bra 	$L__BB1_159;
$L__BB1_160:
	setp.eq.s32 	%p20, %r14, 0;
	@%p20 bra 	$L__BB1_170;
	add.s32 	%r213, %r14, -1;
	setp.lt.u32 	%p21, %r213, 7;
	@%p21 bra 	$L__BB1_163;
	add.s32 	%r214, %r130, %r610;
	mul.wide.u32 	%rd94, %r214, 4;
	add.s64 	%rd95, %rd2, %rd94;
	ld.global.f32 	%f147, [%rd95];
	add.s32 	%r215, %r610, %r6;
	shl.b32 	%r216, %r215, 2;
	mov.u32 	%r217, smem;
	add.s32 	%r218, %r217, %r216;
	st.shared.f32 	[%r218], %f147;
	add.s32 	%r219, %r214, 1;
	mul.wide.u32 	%rd96, %r219, 4;
	add.s64 	%rd97, %rd2, %rd96;
	ld.global.f32 	%f148, [%rd97];
	st.shared.f32 	[%r218+4], %f148;
	add.s32 	%r220, %r214, 2;
	mul.wide.u32 	%rd98, %r220, 4;
	add.s64 	%rd99, %rd2, %rd98;
	ld.global.f32 	%f149, [%rd99];
	st.shared.f32 	[%r218+8], %f149;
	add.s32 	%r221, %r214, 3;
	mul.wide.u32 	%rd100, %r221, 4;
	add.s64 	%rd101, %rd2, %rd100;
	ld.global.f32 	%f150, [%rd101];
	st.shared.f32 	[%r218+12], %f150;
	add.s32 	%r222, %r214, 4;
	mul.wide.u32 	%rd102, %r222, 4;
	add.s64 	%rd103, %rd2, %rd102;
	ld.global.f32 	%f151, [%rd103];
	st.shared.f32 	[%r218+16], %f151;
	add.s32 	%r223, %r214, 5;
	mul.wide.u32 	%rd104, %r223, 4;
	add.s64 	%rd105, %rd2, %rd104;
	ld.global.f32 	%f152, [%rd105];
	st.shared.f32 	[%r218+20], %f152;
	add.s32 	%r224, %r214, 6;
	mul.wide.u32 	%rd106, %r224, 4;
	add.s64 	%rd107, %rd2, %rd106;
	ld.global.f32 	%f153, [%rd107];
	st.shared.f32 	[%r218+24], %f153;
	add.s32 	%r225, %r214, 7;
	mul.wide.u32 	%rd108, %r225, 4;
	add.s64 	%rd109, %rd2, %rd108;
	ld.global.f32 	%f154, [%rd109];
	st.shared.f32 	[%r218+28], %f154;
	add.s32 	%r610, %r610, 8;
$L__BB1_163:
	setp.eq.s32 	%p22, %r11, 0;
	@%p22 bra 	$L__BB1_170;
	setp.lt.u32 	%p23, %r12, 3;
	@%p23 bra 	$L__BB1_166;
	add.s32 	%r226, %r130, %r610;
	mul.wide.u32 	%rd110, %r226, 4;
	add.s64 	%rd111, %rd2, %rd110;
	ld.global.f32 	%f155, [%rd111];
	add.s32 	%r227, %r610, %r6;
	shl.b32 	%r228, %r227, 2;
	mov.u32 	%r229, smem;
	add.s32 	%r230, %r229, %r228;
	st.shared.f32 	[%r230], %f155;
	add.s32 	%r231, %r226, 1;
	mul.wide.u32 	%rd112, %r231, 4;
	add.s64 	%rd113, %rd2, %rd112;
	ld.global.f32 	%f156, [%rd113];
	st.shared.f32 	[%r230+4], %f156;
	add.s32 	%r232, %r226, 2;
	mul.wide.u32 	%rd114, %r232, 4;
	add.s64 	%rd115, %rd2, %rd114;
	ld.global.f32 	%f157, [%rd115];
	st.shared.f32 	[%r230+8], %f157;
	add.s32 	%r233, %r226, 3;
	mul.wide.u32 	%rd116, %r233, 4;
	add.s64 	%rd117, %rd2, %rd116;
	ld.global.f32 	%f158, [%rd117];
	st.shared.f32 	[%r230+12], %f158;
	add.s32 	%r610, %r610, 4;
$L__BB1_166:
	setp.eq.s32 	%p24, %r13, 0;
	@%p24 bra 	$L__BB1_170;
	setp.eq.s32 	%p25, %r13, 1;
	add.s32 	%r138, %r130, %r610;
	mul.wide.u32 	%rd118, %r138, 4;
	add.s64 	%rd119, %rd2, %rd118;
	ld.global.f32 	%f159, [%rd119];
	add.s32 	%r234, %r610, %r6;
	shl.b32 	%r235, %r234, 2;
	mov.u32 	%r236, smem;
	add.s32 	%r139, %r236, %r235;
	st.shared.f32 	[%r139], %f159;
	@%p25 bra 	$L__BB1_170;
	setp.eq.s32 	%p26, %r13, 2;
	add.s32 	%r237, %r138, 1;
	mul.wide.u32 	%rd120, %r237, 4;
	add.s64 	%rd121, %rd2, %rd120;
	ld.global.f32 	%f160, [%rd121];
	st.shared.f32 	[%r139+4], %f160;
	@%p26 bra 	$L__BB1_170;
	add.s32 	%r238, %r138, 2;
	mul.wide.u32 	%rd122, %r238, 4;
	add.s64 	%rd123, %rd2, %rd122;
	ld.global.f32 	%f161, [%rd123];
	st.shared.f32 	[%r139+8], %f161;
$L__BB1_170:
	mad.lo.s32 	%r239, %r607, %r147, %r8;
	mul.wide.u32 	%rd124, %r239, 4;
	add.s64 	%rd125, %rd5, %rd124;
	add.s64 	%rd126, %rd4, %rd124;
	ld.global.f32 	%f162, [%rd126];
	ld.global.f32 	%f163, [%rd125];
	max.f32 	%f164, %f163, 0fFF800000;
	sub.f32 	%f165, %f163, %f164;
	mul.f32 	%f166, %f165, 0f3FB8AA3B;
	ex2.approx.f32 	%f167, %f166;
	mov.f32 	%f168, 0fFF800000;
	sub.f32 	%f169, %f168, %f164;
	mul.f32 	%f170, %f169, 0f3FB8AA3B;
	ex2.approx.f32 	%f171, %f170;
	mul.f32 	%f172, %f171, 0f00000000;
	fma.rn.f32 	%f173, %f162, %f167, %f172;
	st.global.f32 	[%rd125], %f164;
	st.global.f32 	[%rd126], %f173;
$L__BB1_171:
	add.s32 	%r607, %r607, 1;
	setp.ne.s32 	%p27, %r607, %r145;
	@%p27 bra 	$L__BB1_156;
	bra.uni 	$L__BB1_185;
$L__BB1_172:
	setp.lt.u32 	%p28, %r145, 4;
	mov.b32 	%r606, 0;
	@%p28 bra 	$L__BB1_177;
	mov.b32 	%r605, 0;
$L__BB1_174:
	@%p3 bra 	$L__BB1_176;
	mad.lo.s32 	%r242, %r605, %r147, %r8;
	mul.wide.u32 	%rd127, %r242, 4;
	add.s64 	%rd128, %rd5, %rd127;
	ld.global.f32 	%f174, [%rd128];
	add.s64 	%rd129, %rd4, %rd127;
	ld.global.f32 	%f175, [%rd129];
	max.f32 	%f176, %f174, 0fFF800000;
	sub.f32 	%f177, %f174, %f176;
	mul.f32 	%f178, %f177, 0f3FB8AA3B;
	ex2.approx.f32 	%f179, %f178;
	mov.f32 	%f180, 0fFF800000;
	sub.f32 	%f181, %f180, %f176;
	mul.f32 	%f182, %f181, 0f3FB8AA3B;
	ex2.approx.f32 	%f183, %f182;
	mul.f32 	%f184, %f183, 0f00000000;
	fma.rn.f32 	%f185, %f175, %f179, %f184;
	st.global.f32 	[%rd128], %f176;
	st.global.f32 	[%rd129], %f185;
	add.s32 	%r243, %r242, %r147;
	mul.wide.u32 	%rd130, %r243, 4;
	add.s64 	%rd131, %rd5, %rd130;
	ld.global.f32 	%f186, [%rd131];
	add.s64 	%rd132, %rd4, %rd130;
	ld.global.f32 	%f187, [%rd132];
	max.f32 	%f188, %f186, 0fFF800000;
	sub.f32 	%f189, %f186, %f188;
	mul.f32 	%f190, %f189, 0f3FB8AA3B;
	ex2.approx.f32 	%f191, %f190;
	sub.f32 	%f192, %f180, %f188;
	mul.f32 	%f193, %f192, 0f3FB8AA3B;
	ex2.approx.f32 	%f194, %f193;
	mul.f32 	%f195, %f194, 0f00000000;
	fma.rn.f32 	%f196, %f187, %f191, %f195;
	st.global.f32 	[%rd131], %f188;
	st.global.f32 	[%rd132], %f196;
	add.s32 	%r244, %r243, %r147;
	mul.wide.u32 	%rd133, %r244, 4;
	add.s64 	%rd134, %rd5, %rd133;
	ld.global.f32 	%f197, [%rd134];
	add.s64 	%rd135, %rd4, %rd133;
	ld.global.f32 	%f198, [%rd135];
	max.f32 	%f199, %f197, 0fFF800000;
	sub.f32 	%f200, %f197, %f199;
	mul.f32 	%f201, %f200, 0f3FB8AA3B;
	ex2.approx.f32 	%f202, %f201;
	sub.f32 	%f203, %f180, %f199;
	mul.f32 	%f204, %f203, 0f3FB8AA3B;
	ex2.approx.f32 	%f205, %f204;
	mul.f32 	%f206, %f205, 0f00000000;
	fma.rn.f32 	%f207, %f198, %f202, %f206;
	st.global.f32 	[%rd134], %f199;
	st.global.f32 	[%rd135], %f207;
	add.s32 	%r245, %r244, %r147;
	mul.wide.u32 	%rd136, %r245, 4;
	add.s64 	%rd137, %rd5, %rd136;
	ld.global.f32 	%f208, [%rd137];
	add.s64 	%rd138, %rd4, %rd136;
	ld.global.f32 	%f209, [%rd138];
	max.f32 	%f210, %f208, 0fFF800000;
	sub.f32 	%f211, %f208, %f210;
	mul.f32 	%f212, %f211, 0f3FB8AA3B;
	ex2.approx.f32 	%f213, %f212;
	sub.f32 	%f214, %f180, %f210;
	mul.f32 	%f215, %f214, 0f3FB8AA3B;
	ex2.approx.f32 	%f216, %f215;
	mul.f32 	%f217, %f216, 0f00000000;
	fma.rn.f32 	%f218, %f209, %f213, %f217;
	st.global.f32 	[%rd137], %f210;
	st.global.f32 	[%rd138], %f218;
$L__BB1_176:
	add.s32 	%r605, %r605, 4;
	and.b32  	%r606, %r145, -4;
	setp.ne.s32 	%p30, %r605, %r606;
	@%p30 bra 	$L__BB1_174;
$L__BB1_177:
	setp.eq.s32 	%p31, %r21, 0;
	@%p31 bra 	$L__BB1_185;
	@%p3 bra 	$L__BB1_180;
	mad.lo.s32 	%r246, %r606, %r147, %r8;
	mul.wide.u32 	%rd139, %r246, 4;
	add.s64 	%rd140, %rd5, %rd139;
	ld.global.f32 	%f219, [%rd140];
	add.s64 	%rd141, %rd4, %rd139;
	ld.global.f32 	%f220, [%rd141];
	max.f32 	%f221, %f219, 0fFF800000;
	sub.f32 	%f222, %f219, %f221;
	mul.f32 	%f223, %f222, 0f3FB8AA3B;
	ex2.approx.f32 	%f224, %f223;
	mov.f32 	%f225, 0fFF800000;
	sub.f32 	%f226, %f225, %f221;
	mul.f32 	%f227, %f226, 0f3FB8AA3B;
	ex2.approx.f32 	%f228, %f227;
	mul.f32 	%f229, %f228, 0f00000000;
	fma.rn.f32 	%f230, %f220, %f224, %f229;
	st.global.f32 	[%rd140], %f221;
	st.global.f32 	[%rd141], %f230;
$L__BB1_180:
	setp.eq.s32 	%p33, %r21, 1;
	@%p33 bra 	$L__BB1_185;
	@%p3 bra 	$L__BB1_183;
	mad.lo.s32 	%r247, %r147, %r606, %r147;
	add.s32 	%r248, %r8, %r247;
	mul.wide.u32 	%rd142, %r248, 4;
	add.s64 	%rd143, %rd5, %rd142;
	ld.global.f32 	%f231, [%rd143];
	add.s64 	%rd144, %rd4, %rd142;
	ld.global.f32 	%f232, [%rd144];
	max.f32 	%f233, %f231, 0fFF800000;
	sub.f32 	%f234, %f231, %f233;
	mul.f32 	%f235, %f234, 0f3FB8AA3B;
	ex2.approx.f32 	%f236, %f235;
	mov.f32 	%f237, 0fFF800000;
	sub.f32 	%f238, %f237, %f233;
	mul.f32 	%f239, %f238, 0f3FB8AA3B;
	ex2.approx.f32 	%f240, %f239;
	mul.f32 	%f241, %f240, 0f00000000;
	fma.rn.f32 	%f242, %f232, %f236, %f241;
	st.global.f32 	[%rd143], %f233;
	st.global.f32 	[%rd144], %f242;
$L__BB1_183:
	@%p1 bra 	$L__BB1_185;
	add.s32 	%r249, %r606, 2;
	mad.lo.s32 	%r250, %r249, %r147, %r8;
	mul.wide.u32 	%rd145, %r250, 4;
	add.s64 	%rd146, %rd5, %rd145;
	ld.global.f32 	%f243, [%rd146];
	add.s64 	%rd147, %rd4, %rd145;
	ld.global.f32 	%f244, [%rd147];
	max.f32 	%f245, %f243, 0fFF800000;
	sub.f32 	%f246, %f243, %f245;
	mul.f32 	%f247, %f246, 0f3FB8AA3B;
	ex2.approx.f32 	%f248, %f247;
	mov.f32 	%f249, 0fFF800000;
	sub.f32 	%f250, %f249, %f245;
	mul.f32 	%f251, %f250, 0f3FB8AA3B;
	ex2.approx.f32 	%f252, %f251;
	mul.f32 	%f253, %f252, 0f00000000;
	fma.rn.f32 	%f254, %f244, %f248, %f253;
	st.global.f32 	[%rd146], %f245;
	st.global.f32 	[%rd147], %f254;
$L__BB1_185:
	bar.sync 	0;
	add.s32 	%r555, %r555, 1;
	setp.ne.s32 	%p135, %r555, %r144;
	@%p135 bra 	$L__BB1_2;
$L__BB1_186:
	ret;

}


// ===== COMPILED SASS (sm_100) =====

	.target	sm_100

	.elftype	@"ET_EXEC"


//--------------------- .note.nv.tkinfo           --------------------------
	.section	.note.nv.tkinfo,"",@"SHT_NOTE"
	.sectionflags	@"SHF_NOTE_NV_TKINFO"
	.tkinfo
        /*0018*/ 	.word	0x00000002
        /*0030*/ 	.string	""
        /*0030*/ 	.string	"ptxas"
        /*0030*/ 	.string	"Cuda compilation tools, release 13.0, V13.0.88"
        /*0030*/ 	.string	"Build cuda_13.0.r13.0/compiler.36424714_0"
        /*0030*/ 	.string	"-arch sm_100 -m 64 "



//--------------------- .note.nv.cuinfo           --------------------------
	.section	.note.nv.cuinfo,"",@"SHT_NOTE"
	.sectionflags	@"SHF_NOTE_NV_CUINFO"
        /*0018*/ 	.short	0x0002
        /*001a*/ 	.short	0x0064
        /*001c*/ 	.short	0x0082
	.zero		2


//--------------------- .nv.info                  --------------------------
	.section	.nv.info,"",@"SHT_CUDA_INFO"
	.align	4


	//----- nvinfo : EIATTR_REGCOUNT
	.align		4
        /*0000*/ 	.byte	0x04, 0x2f
        /*0002*/ 	.short	(.L_1 - .L_0)
	.align		4
.L_0:
        /*0004*/ 	.word	index@(_Z18flash_attention_v1v)
        /*0008*/ 	.word	0x00000004


	//----- nvinfo : EIATTR_FRAME_SIZE
	.align		4
.L_1:
        /*000c*/ 	.byte	0x04, 0x11
        /*000e*/ 	.short	(.L_3 - .L_2)
	.align		4
.L_2:
        /*0010*/ 	.word	index@(_Z18flash_attention_v1v)
        /*0014*/ 	.word	0x00000000


	//----- nvinfo : EIATTR_REGCOUNT
	.align		4
.L_3:
        /*0018*/ 	.byte	0x04, 0x2f
        /*001a*/ 	.short	(.L_5 - .L_4)
	.align		4
.L_4:
        /*001c*/ 	.word	index@(_Z7forwardPKfS0_S0_iiiiiiiifPfS1_S1_)
        /*0020*/ 	.word	0x00000020


	//----- nvinfo : EIATTR_FRAME_SIZE
	.align		4
.L_5:
        /*0024*/ 	.byte	0x04, 0x11
        /*0026*/ 	.short	(.L_7 - .L_6)
	.align		4
.L_6:
        /*0028*/ 	.word	index@($__internal_0_$__cuda_sm20_rcp_rn_f32_slowpath)
        /*002c*/ 	.word	0x00000000


	//----- nvinfo : EIATTR_FRAME_SIZE
	.align		4
.L_7:
        /*0030*/ 	.byte	0x04, 0x11
        /*0032*/ 	.short	(.L_9 - .L_8)
	.align		4
.L_8:
        /*0034*/ 	.word	index@(_Z7forwardPKfS0_S0_iiiiiiiifPfS1_S1_)
        /*0038*/ 	.word	0x00000000


	//----- nvinfo : EIATTR_MIN_STACK_SIZE
	.align		4
.L_9:
        /*003c*/ 	.byte	0x04, 0x12
        /*003e*/ 	.short	(.L_11 - .L_10)
	.align		4
.L_10:
        /*0040*/ 	.word	index@(_Z7forwardPKfS0_S0_iiiiiiiifPfS1_S1_)
        /*0044*/ 	.word	0x00000000


	//----- nvinfo : EIATTR_MIN_STACK_SIZE
	.align		4
.L_11:
        /*0048*/ 	.byte	0x04, 0x12
        /*004a*/ 	.short	(.L_13 - .L_12)
	.align		4
.L_12:
        /*004c*/ 	.word	index@(_Z18flash_attention_v1v)
        /*0050*/ 	.word	0x00000000
.L_13:


//--------------------- .nv.compat                --------------------------
	.section	.nv.compat,"",@"SHT_CUDA_COMPAT_INFO"
	.align	4
        /*0000*/ 	.byte	0x02, 0x09, 0x00, 0x00, 0x02, 0x02, 0x01, 0x00, 0x02, 0x05, 0x05, 0x00, 0x03, 0x07, 0x01, 0x01
        /*0010*/ 	.byte	0x02, 0x03, 0x00, 0x00, 0x02, 0x06, 0x01, 0x00, 0x04, 0x0b, 0x08, 0x00, 0x01, 0x00, 0x00, 0x00
        /*0020*/ 	.byte	0x00, 0x00, 0x00, 0x00


//--------------------- .nv.info._Z7forwardPKfS0_S0_iiiiiiiifPfS1_S1_ --------------------------
	.section	.nv.info._Z7forwardPKfS0_S0_iiiiiiiifPfS1_S1_,"",@"SHT_CUDA_INFO"
	.sectionflags	@""
	.align	4


	//----- nvinfo : EIATTR_CUDA_API_VERSION
	.align		4
        /*0000*/ 	.byte	0x04, 0x37
        /*0002*/ 	.short	(.L_15 - .L_14)
.L_14:
        /*0004*/ 	.word	0x00000082


	//----- nvinfo : EIATTR_KPARAM_INFO
	.align		4
.L_15:
        /*0008*/ 	.byte	0x04, 0x17
        /*000a*/ 	.short	(.L_17 - .L_16)
.L_16:
        /*000c*/ 	.word	0x00000000
        /*0010*/ 	.short	0x000e
        /*0012*/ 	.short	0x0050
        /*0014*/ 	.byte	0x00, 0xf5, 0x21, 0x00


	//----- nvinfo : EIATTR_KPARAM_INFO
	.align		4
.L_17:
        /*0018*/ 	.byte	0x04, 0x17
        /*001a*/ 	.short	(.L_19 - .L_18)
.L_18:
        /*001c*/ 	.word	0x00000000
        /*0020*/ 	.short	0x000d
        /*0022*/ 	.short	0x0048
        /*0024*/ 	.byte	0x00, 0xf5, 0x21, 0x00


	//----- nvinfo : EIATTR_KPARAM_INFO
	.align		4
.L_19:
        /*0028*/ 	.byte	0x04, 0x17
        /*002a*/ 	.short	(.L_21 - .L_20)
.L_20:
        /*002c*/ 	.word	0x00000000
        /*0030*/ 	.short	0x000c
        /*0032*/ 	.short	0x0040
        /*0034*/ 	.byte	0x00, 0xf5, 0x21, 0x00


	//----- nvinfo : EIATTR_KPARAM_INFO
	.align		4
.L_21:
        /*0038*/ 	.byte	0x04, 0x17
        /*003a*/ 	.short	(.L_23 - .L_22)
.L_22:
        /*003c*/ 	.word	0x00000000
        /*0040*/ 	.short	0x000b
        /*0042*/ 	.short	0x0038
        /*0044*/ 	.byte	0x00, 0xf0, 0x11, 0x00


	//----- nvinfo : EIATTR_KPARAM_INFO
	.align		4
.L_23:
        /*0048*/ 	.byte	0x04, 0x17
        /*004a*/ 	.short	(.L_25 - .L_24)
.L_24:
        /*004c*/ 	.word	0x00000000
        /*0050*/ 	.short	0x000a
        /*0052*/ 	.short	0x0034
        /*0054*/ 	.byte	0x00, 0xf0, 0x11, 0x00


	//----- nvinfo : EIATTR_KPARAM_INFO
	.align		4
.L_25:
        /*0058*/ 	.byte	0x04, 0x17
        /*005a*/ 	.short	(.L_27 - .L_26)
.L_26:
        /*005c*/ 	.word	0x00000000
        /*0060*/ 	.short	0x0009
        /*0062*/ 	.short	0x0030
        /*0064*/ 	.byte	0x00, 0xf0, 0x11, 0x00


	//----- nvinfo : EIATTR_KPARAM_INFO
	.align		4
.L_27:
        /*0068*/ 	.byte	0x04, 0x17
        /*006a*/ 	.short	(.L_29 - .L_28)
.L_28:
        /*006c*/ 	.word	0x00000000
        /*0070*/ 	.short	0x0008
        /*0072*/ 	.short	0x002c
        /*0074*/ 	.byte	0x00, 0xf0, 0x11, 0x00


	//----- nvinfo : EIATTR_KPARAM_INFO
	.align		4
.L_29:
        /*0078*/ 	.byte	0x04, 0x17
        /*007a*/ 	.short	(.L_31 - .L_30)
.L_30:
        /*007c*/ 	.word	0x00000000
        /*0080*/ 	.short	0x0007
        /*0082*/ 	.short	0x0028
        /*0084*/ 	.byte	0x00, 0xf0, 0x11, 0x00


	//----- nvinfo : EIATTR_KPARAM_INFO
	.align		4
.L_31:
        /*0088*/ 	.byte	0x04, 0x17
        /*008a*/ 	.short	(.L_33 - .L_32)
.L_32:
        /*008c*/ 	.word	0x00000000
        /*0090*/ 	.short	0x0006
        /*0092*/ 	.short	0x0024
        /*0094*/ 	.byte	0x00, 0xf0, 0x11, 0x00


	//----- nvinfo : EIATTR_KPARAM_INFO
	.align		4
.L_33:
        /*0098*/ 	.byte	0x04, 0x17
        /*009a*/ 	.short	(.L_35 - .L_34)
.L_34:
        /*009c*/ 	.word	0x00000000
        /*00a0*/ 	.short	0x0005
        /*00a2*/ 	.short	0x0020
        /*00a4*/ 	.byte	0x00, 0xf0, 0x11, 0x00


	//----- nvinfo : EIATTR_KPARAM_INFO
	.align		4
.L_35:
        /*00a8*/ 	.byte	0x04, 0x17
        /*00aa*/ 	.short	(.L_37 - .L_36)
.L_36:
        /*00ac*/ 	.word	0x00000000
        /*00b0*/ 	.short	0x0004
        /*00b2*/ 	.short	0x001c
        /*00b4*/ 	.byte	0x00, 0xf0, 0x11, 0x00


	//----- nvinfo : EIATTR_KPARAM_INFO
	.align		4
.L_37:
        /*00b8*/ 	.byte	0x04, 0x17
        /*00ba*/ 	.short	(.L_39 - .L_38)
.L_38:
        /*00bc*/ 	.word	0x00000000
        /*00c0*/ 	.short	0x0003
        /*00c2*/ 	.short	0x0018
        /*00c4*/ 	.byte	0x00, 0xf0, 0x11, 0x00


	//----- nvinfo : EIATTR_KPARAM_INFO
	.align		4
.L_39:
        /*00c8*/ 	.byte	0x04, 0x17
        /*00ca*/ 	.short	(.L_41 - .L_40)
.L_40:
        /*00cc*/ 	.word	0x00000000
        /*00d0*/ 	.short	0x0002
        /*00d2*/ 	.short	0x0010
        /*00d4*/ 	.byte	0x00, 0xf5, 0x21, 0x00


	//----- nvinfo : EIATTR_KPARAM_INFO
	.align		4
.L_41:
        /*00d8*/ 	.byte	0x04, 0x17
        /*00da*/ 	.short	(.L_43 - .L_42)
.L_42:
        /*00dc*/ 	.word	0x00000000
        /*00e0*/ 	.short	0x0001
        /*00e2*/ 	.short	0x0008
        /*00e4*/ 	.byte	0x00, 0xf5, 0x21, 0x00


	//----- nvinfo : EIATTR_KPARAM_INFO
	.align		4
.L_43:
        /*00e8*/ 	.byte	0x04, 0x17
        /*00ea*/ 	.short	(.L_45 - .L_44)
.L_44:
        /*00ec*/ 	.word	0x00000000
        /*00f0*/ 	.short	0x0000
        /*00f2*/ 	.short	0x0000
        /*00f4*/ 	.byte	0x00, 0xf5, 0x21, 0x00


	//----- nvinfo : EIATTR_SPARSE_MMA_MASK
	.align		4
.L_45:
        /*00f8*/ 	.byte	0x03, 0x50
        /*00fa*/ 	.short	0x0000


	//----- nvinfo : EIATTR_MAXREG_COUNT
	.align		4
        /*00fc*/ 	.byte	0x03, 0x1b
        /*00fe*/ 	.short	0x00ff


	//----- nvinfo : EIATTR_NUM_BARRIERS
	.align		4
        /*0100*/ 	.byte	0x02, 0x4c
        /*0102*/ 	.byte	0x01
	.zero		1


	//----- nvinfo : EIATTR_MERCURY_ISA_VERSION
	.align		4
        /*0104*/ 	.byte	0x03, 0x5f
        /*0106*/ 	.short	0x0101


	//----- nvinfo : EIATTR_VRC_CTA_INIT_COUNT
	.align		4
        /*0108*/ 	.byte	0x02, 0x4a
	.zero		1
	.zero		1


	//----- nvinfo : EIATTR_EXIT_INSTR_OFFSETS
	.align		4
        /*010c*/ 	.byte	0x04, 0x1c
        /*010e*/ 	.short	(.L_47 - .L_46)


	//   ....[0]....
.L_46:
        /*0110*/ 	.word	0x00000030


	//   ....[1]....
        /*0114*/ 	.word	0x00008290


	//----- nvinfo : EIATTR_CRS_STACK_SIZE
	.align		4
.L_47:
        /*0118*/ 	.byte	0x04, 0x1e
        /*011a*/ 	.short	(.L_49 - .L_48)
.L_48:
        /*011c*/ 	.word	0x00000000


	//----- nvinfo : EIATTR_CBANK_PARAM_SIZE
	.align		4
.L_49:
        /*0120*/ 	.byte	0x03, 0x19
        /*0122*/ 	.short	0x0058


	//----- nvinfo : EIATTR_PARAM_CBANK
	.align		4
        /*0124*/ 	.byte	0x04, 0x0a
        /*0126*/ 	.short	(.L_51 - .L_50)
	.align		4
.L_50:
        /*0128*/ 	.word	index@(.nv.constant0._Z7forwardPKfS0_S0_iiiiiiiifPfS1_S1_)
        /*012c*/ 	.short	0x0380
        /*012e*/ 	.short	0x0058


	//----- nvinfo : EIATTR_SW_WAR
	.align		4
.L_51:
        /*0130*/ 	.byte	0x04, 0x36
        /*0132*/ 	.short	(.L_53 - .L_52)
.L_52:
        /*0134*/ 	.word	0x00000008
.L_53:


//--------------------- .nv.info._Z18flash_attention_v1v --------------------------
	.section	.nv.info._Z18flash_attention_v1v,"",@"SHT_CUDA_INFO"
	.sectionflags	@""
	.align	4


	//----- nvinfo : EIATTR_CUDA_API_VERSION
	.align		4
        /*0000*/ 	.byte	0x04, 0x37
        /*0002*/ 	.short	(.L_55 - .L_54)
.L_54:
        /*0004*/ 	.word	0x00000082


	//----- nvinfo : EIATTR_SPARSE_MMA_MASK
	.align		4
.L_55:
        /*0008*/ 	.byte	0x03, 0x50
        /*000a*/ 	.short	0x0000


	//----- nvinfo : EIATTR_MAXREG_COUNT
	.align		4
        /*000c*/ 	.byte	0x03, 0x1b
        /*000e*/ 	.short	0x00ff


	//----- nvinfo : EIATTR_MERCURY_ISA_VERSION
	.align		4
        /*0010*/ 	.byte	0x03, 0x5f
        /*0012*/ 	.short	0x0101


	//----- nvinfo : EIATTR_VRC_CTA_INIT_COUNT
	.align		4
        /*0014*/ 	.byte	0x02, 0x4a
	.zero		1
	.zero		1


	//----- nvinfo : EIATTR_EXIT_INSTR_OFFSETS
	.align		4
        /*0018*/ 	.byte	0x04, 0x1c
        /*001a*/ 	.short	(.L_57 - .L_56)


	//   ....[0]....
.L_56:
        /*001c*/ 	.word	0x00000010


	//----- nvinfo : EIATTR_SW_WAR
	.align		4
.L_57:
        /*0020*/ 	.byte	0x04, 0x36
        /*0022*/ 	.short	(.L_59 - .L_58)
.L_58:
        /*0024*/ 	.word	0x00000008
.L_59:


//--------------------- .nv.callgraph             --------------------------
	.section	.nv.callgraph,"",@"SHT_CUDA_CALLGRAPH"
	.align	4
	.sectionentsize	8
	.align		4
        /*0000*/ 	.word	0x00000000
	.align		4
        /*0004*/ 	.word	0xffffffff
	.align		4
        /*0008*/ 	.word	0x00000000
	.align		4
        /*000c*/ 	.word	0xfffffffe
	.align		4
        /*0010*/ 	.word	0x00000000
	.align		4
        /*0014*/ 	.word	0xfffffffd
	.align		4
        /*0018*/ 	.word	0x00000000
	.align		4
        /*001c*/ 	.word	0xfffffffc


//--------------------- .text._Z7forwardPKfS0_S0_iiiiiiiifPfS1_S1_ --------------------------
	.section	.text._Z7forwardPKfS0_S0_iiiiiiiifPfS1_S1_,"ax",@progbits
	.align	128
        .global         _Z7forwardPKfS0_S0_iiiiiiiifPfS1_S1_
        .type           _Z7forwardPKfS0_S0_iiiiiiiifPfS1_S1_,@function
        .size           _Z7forwardPKfS0_S0_iiiiiiiifPfS1_S1_,(.L_x_97 - _Z7forwardPKfS0_S0_iiiiiiiifPfS1_S1_)
        .other          _Z7forwardPKfS0_S0_iiiiiiiifPfS1_S1_,@"STO_CUDA_ENTRY STV_DEFAULT"
_Z7forwardPKfS0_S0_iiiiiiiifPfS1_S1_:
.text._Z7forwardPKfS0_S0_iiiiiiiifPfS1_S1_:
[----:B------:R-:W-:Y:S01]  /*0000*/  LDC R1, c[0x0][0x37c] ;  /* 0x0000df00ff017b82 */ /* 0x000fe20000000800 */
[----:B------:R-:W0:Y:S02]  /*0010*/  LDCU UR4, c[0x0][0x3a8] ;  /* 0x00007500ff0477ac */ /* 0x000e240008000800 */
[----:B0-----:R-:W-:-:S13]  /*0020*/  ISETP.NE.AND P0, PT, RZ, UR4, PT ;  /* 0x00000004ff007c0c */ /* 0x001fda000bf05270 */
[----:B------:R-:W-:Y:S05]  /*0030*/  @!P0 EXIT ;  /* 0x000000000000894d */ /* 0x000fea0003800000 */
[----:B------:R-:W0:Y:S01]  /*0040*/  S2R R0, SR_TID.X ;  /* 0x0000000000007919 */ /* 0x000e220000002100 */
[----:B------:R-:W1:Y:S01]  /*0050*/  S2UR UR7, SR_CgaCtaId ;  /* 0x00000000000779c3 */ /* 0x000e620000008800 */
[----:B------:R-:W2:Y:S01]  /*0060*/  LDCU UR12, c[0x0][0x3b0] ;  /* 0x00007600ff0c77ac */ /* 0x000ea20008000800 */
[----:B------:R-:W3:Y:S06]  /*0070*/  LDCU UR28, c[0x0][0x3a4] ;  /* 0x00007480ff1c77ac */ /* 0x000eec0008000800 */
[----:B------:R-:W4:Y:S01]  /*0080*/  S2UR UR4, SR_CTAID.Y ;  /* 0x00000000000479c3 */ /* 0x000f220000002600 */
[----:B------:R-:W4:Y:S01]  /*0090*/  LDCU UR15, c[0x0][0x398] ;  /* 0x00007300ff0f77ac */ /* 0x000f220008000800 */
[----:B------:R-:W5:Y:S06]  /*00a0*/  LDCU UR5, c[0x0][0x374] ;  /* 0x00006e80ff0577ac */ /* 0x000f6c0008000800 */
[----:B------:R-:W5:Y:S01]  /*00b0*/  S2UR UR8, SR_CTAID.X ;  /* 0x00000000000879c3 */ /* 0x000f620000002500 */
[----:B------:R-:W0:Y:S01]  /*00c0*/  LDCU UR13, c[0x0][0x3b4] ;  /* 0x00007680ff0d77ac */ /* 0x000e220008000800 */
[----:B------:R-:W-:Y:S01]  /*00d0*/  UMOV UR6, 0x400 ;  /* 0x0000040000067882 */ /* 0x000fe20000000000 */
[----:B--2---:R-:W-:Y:S01]  /*00e0*/  UIADD3 UR23, UPT, UPT, UR12, -0x1, URZ ;  /* 0xffffffff0c177890 */ /* 0x004fe2000fffe0ff */
[----:B---3--:R-:W-:-:S04]  /*00f0*/  MOV R3, UR28 ;  /* 0x0000001c00037c02 */ /* 0x008fc80008000f00 */
[----:B------:R-:W2:Y:S01]  /*0100*/  LDC R2, c[0x0][0x3ac] ;  /* 0x0000eb00ff027b82 */ /* 0x000ea20000000800 */
[----:B------:R-:W-:Y:S02]  /*0110*/  UIMAD UR18, UR12, UR28, URZ ;  /* 0x0000001c0c1272a4 */ /* 0x000fe4000f8e02ff */
[----:B-1----:R-:W-:Y:S02]  /*0120*/  ULEA UR6, UR7, UR6, 0x18 ;  /* 0x0000000607067291 */ /* 0x002fe4000f8ec0ff */
[----:B------:R-:W-:Y:S02]  /*0130*/  ULOP3.LUT UR24, UR12, 0x7, URZ, 0xc0, !UPT ;  /* 0x000000070c187892 */ /* 0x000fe4000f8ec0ff */
[----:B------:R-:W-:Y:S02]  /*0140*/  ULEA UR14, UR18, UR6, 0x2 ;  /* 0x00000006120e7291 */ /* 0x000fe4000f8e10ff */
[----:B----4-:R-:W-:Y:S01]  /*0150*/  UIMAD UR4, UR4, UR15, URZ ;  /* 0x0000000f040472a4 */ /* 0x010fe2000f8e02ff */
[----:B0-----:R-:W-:Y:S01]  /*0160*/  ISETP.GE.U32.AND P3, PT, R0, UR13, PT ;  /* 0x0000000d00007c0c */ /* 0x001fe2000bf66070 */
[----:B------:R-:W-:-:S02]  /*0170*/  ULEA UR27, UR18, UR14, 0x2 ;  /* 0x0000000e121b7291 */ /* 0x000fc4000f8e10ff */
[----:B------:R-:W-:Y:S02]  /*0180*/  ULOP3.LUT UR25, UR12, 0x3, URZ, 0xc0, !UPT ;  /* 0x000000030c197892 */ /* 0x000fe4000f8ec0ff */
[----:B-----5:R-:W-:Y:S02]  /*0190*/  UIMAD UR5, UR5, UR8, URZ ;  /* 0x00000008050572a4 */ /* 0x020fe4000f8e02ff */
[----:B------:R-:W-:Y:S02]  /*01a0*/  ULOP3.LUT UR10, UR12, 0x7ffffff8, URZ, 0xc0, !UPT ;  /* 0x7ffffff80c0a7892 */ /* 0x000fe4000f8ec0ff */
[----:B------:R-:W-:Y:S01]  /*01b0*/  UIMAD UR4, UR5, UR15, UR4 ;  /* 0x0000000f050472a4 */ /* 0x000fe2000f8e0204 */
[----:B------:R-:W0:Y:S01]  /*01c0*/  LDCU.64 UR16, c[0x0][0x358] ;  /* 0x00006b00ff1077ac */ /* 0x000e220008000a00 */
[----:B--2---:R-:W-:-:S04]  /*01d0*/  LOP3.LUT R2, R2, 0x3, RZ, 0xc0, !PT ;  /* 0x0000000302027812 */ /* 0x004fc800078ec0ff */
[----:B------:R-:W-:Y:S01]  /*01e0*/  IADD3 R4, PT, PT, R0, UR4, RZ ;  /* 0x0000000400047c10 */ /* 0x000fe2000fffe0ff */
[----:B------:R-:W-:Y:S01]  /*01f0*/  UIADD3 UR19, UPT, UPT, UR28, -0x1, URZ ;  /* 0xffffffff1c137890 */ /* 0x000fe2000fffe0ff */
[----:B------:R-:W-:Y:S01]  /*0200*/  ISETP.EQ.OR P4, PT, R2, 0x2, P3 ;  /* 0x000000020200780c */ /* 0x000fe20001f82670 */
[----:B------:R-:W-:Y:S01]  /*0210*/  IMAD R2, R0, UR28, RZ ;  /* 0x0000001c00027c24 */ /* 0x000fe2000f8e02ff */
[----:B------:R-:W-:Y:S02]  /*0220*/  ULOP3.LUT UR20, UR28, 0x7, URZ, 0xc0, !UPT ;  /* 0x000000071c147892 */ /* 0x000fe4000f8ec0ff */
[----:B------:R-:W-:Y:S01]  /*0230*/  ULOP3.LUT UR21, UR28, 0x3, URZ, 0xc0, !UPT ;  /* 0x000000031c157892 */ /* 0x000fe2000f8ec0ff */
[----:B------:R-:W-:Y:S01]  /*0240*/  IMAD R3, R3, UR4, R2 ;  /* 0x0000000403037c24 */ /* 0x000fe2000f8e0202 */
[----:B------:R-:W-:Y:S02]  /*0250*/  ULOP3.LUT UR22, UR28, 0xf, URZ, 0xc0, !UPT ;  /* 0x0000000f1c167892 */ /* 0x000fe4000f8ec0ff */
[----:B------:R-:W-:-:S02]  /*0260*/  ULOP3.LUT UR8, UR28, 0xfffffff8, URZ, 0xc0, !UPT ;  /* 0xfffffff81c087892 */ /* 0x000fc4000f8ec0ff */
[----:B------:R-:W-:Y:S02]  /*0270*/  ULOP3.LUT UR26, UR28, 0x1, URZ, 0xc0, !UPT ;  /* 0x000000011c1a7892 */ /* 0x000fe4000f8ec0ff */
[----:B------:R-:W-:Y:S02]  /*0280*/  ULOP3.LUT UR9, UR28, 0xfffffff0, URZ, 0xc0, !UPT ;  /* 0xfffffff01c097892 */ /* 0x000fe4000f8ec0ff */
[----:B------:R-:W-:Y:S02]  /*0290*/  ULOP3.LUT UR12, UR12, 0x1, URZ, 0xc0, !UPT ;  /* 0x000000010c0c7892 */ /* 0x000fe4000f8ec0ff */
[----:B------:R-:W-:Y:S02]  /*02a0*/  ULOP3.LUT UR11, UR28, 0x7ffffff0, URZ, 0xc0, !UPT ;  /* 0x7ffffff01c0b7892 */ /* 0x000fe4000f8ec0ff */
[----:B------:R-:W-:Y:S02]  /*02b0*/  ULOP3.LUT UR13, UR28, 0x7ffffff8, URZ, 0xc0, !UPT ;  /* 0x7ffffff81c0d7892 */ /* 0x000fe4000f8ec0ff */
[----:B------:R-:W-:Y:S01]  /*02c0*/  ULEA UR29, UR18, UR27, 0x2 ;  /* 0x0000001b121d7291 */ /* 0x000fe2000f8e10ff */
[----:B0-----:R-:W-:-:S11]  /*02d0*/  UMOV UR4, URZ ;  /* 0x000000ff00047c82 */ /* 0x001fd60008000000 */
.L_x_90:
[----:B0-----:R-:W0:Y:S02]  /*02e0*/  LDCU UR7, c[0x0][0x3a4] ;  /* 0x00007480ff0777ac */ /* 0x001e240008000800 */
[----:B0-----:R-:W-:-:S09]  /*02f0*/  UISETP.NE.AND UP0, UPT, UR7, URZ, UPT ;  /* 0x000000ff0700728c */ /* 0x001fd2000bf05270 */
[----:B-1234-:R-:W-:Y:S05]  /*0300*/  BRA.U !UP0, `(.L_x_0) ;  /* 0x00000009085c7547 */ /* 0x01efea000b800000 */
[----:B------:R-:W-:Y:S01]  /*0310*/  UISETP.GE.U32.AND UP1, UPT, UR19, 0x7, UPT ;  /* 0x000000071300788c */ /* 0x000fe2000bf26070 */
[----:B------:R-:W-:Y:S01]  /*0320*/  MOV R6, UR4 ;  /* 0x0000000400067c02 */ /* 0x000fe20008000f00 */
[----:B------:R-:W-:-:S04]  /*0330*/  UMOV UR5, URZ ;  /* 0x000000ff00057c82 */ /* 0x000fc80008000000 */
[----:B------:R-:W-:-:S03]  /*0340*/  IMAD R5, R6, UR18, R3 ;  /* 0x0000001206057c24 */ /* 0x000fc6000f8e0203 */
[----:B------:R-:W-:Y:S05]  /*0350*/  BRA.U !UP1, `(.L_x_1) ;  /* 0x0000000509087547 */ /* 0x000fea000b800000 */
[----:B------:R-:W-:-:S05]  /*0360*/  UMOV UR5, URZ ;  /* 0x000000ff00057c82 */ /* 0x000fca0008000000 */
.L_x_2:
[----:B0-----:R-:W0:Y:S01]  /*0370*/  LDC.64 R12, c[0x0][0x388] ;  /* 0x0000e200ff0c7b82 */ /* 0x001e220000000a00 */
[----:B------:R-:W-:-:S07]  /*0380*/  IADD3 R25, PT, PT, R5, UR5, RZ ;  /* 0x0000000505197c10 */ /* 0x000fce000fffe0ff */
[----:B------:R-:W1:Y:S01]  /*0390*/  LDC.64 R16, c[0x0][0x390] ;  /* 0x0000e400ff107b82 */ /* 0x000e620000000a00 */
[----:B0-----:R-:W-:-:S06]  /*03a0*/  IMAD.WIDE.U32 R6, R25, 0x4, R12 ;  /* 0x0000000419067825 */ /* 0x001fcc00078e000c */
[----:B------:R0:W2:Y:S01]  /*03b0*/  LDG.E R7, desc[UR16][R6.64] ;  /* 0x0000001006077981 */ /* 0x0000a2000c1e1900 */
[C---:B------:R-:W-:Y:S02]  /*03c0*/  IADD3 R23, PT, PT, R25.reuse, 0x1, RZ ;  /* 0x0000000119177810 */ /* 0x040fe40007ffe0ff */
[C---:B------:R-:W-:Y:S02]  /*03d0*/  IADD3 R21, PT, PT, R25.reuse, 0x2, RZ ;  /* 0x0000000219157810 */ /* 0x040fe40007ffe0ff */
[----:B------:R-:W-:Y:S01]  /*03e0*/  IADD3 R11, PT, PT, R25, 0x4, RZ ;  /* 0x00000004190b7810 */ /* 0x000fe20007ffe0ff */
[--C-:B------:R-:W-:Y:S01]  /*03f0*/  IMAD.WIDE.U32 R26, R23, 0x4, R12.reuse ;  /* 0x00000004171a7825 */ /* 0x100fe200078e000c */
[C---:B------:R-:W-:Y:S02]  /*0400*/  IADD3 R9, PT, PT, R25.reuse, 0x5, RZ ;  /* 0x0000000519097810 */ /* 0x040fe40007ffe0ff */
[----:B------:R-:W-:Y:S01]  /*0410*/  IADD3 R19, PT, PT, R25, 0x3, RZ ;  /* 0x0000000319137810 */ /* 0x000fe20007ffe0ff */
[----:B------:R-:W-:Y:S01]  /*0420*/  IMAD.WIDE.U32 R14, R21, 0x4, R12 ;  /* 0x00000004150e7825 */ /* 0x000fe200078e000c */
[----:B------:R3:W4:Y:S01]  /*0430*/  LDG.E R24, desc[UR16][R26.64] ;  /* 0x000000101a187981 */ /* 0x000722000c1e1900 */
[----:B0-----:R-:W-:-:S03]  /*0440*/  IADD3 R6, PT, PT, R2, UR5, RZ ;  /* 0x0000000502067c10 */ /* 0x001fc6000fffe0ff */
[----:B------:R0:W5:Y:S01]  /*0450*/  LDG.E R22, desc[UR16][R14.64] ;  /* 0x000000100e167981 */ /* 0x000162000c1e1900 */
[----:B------:R-:W-:Y:S01]  /*0460*/  LEA R8, R6, UR14, 0x2 ;  /* 0x0000000e06087c11 */ /* 0x000fe2000f8e10ff */
[----:B------:R-:W-:-:S04]  /*0470*/  IMAD.WIDE.U32 R28, R19, 0x4, R12 ;  /* 0x00000004131c7825 */ /* 0x000fc800078e000c */
[--C-:B---3--:R-:W-:Y:S01]  /*0480*/  IMAD.WIDE.U32 R26, R11, 0x4, R12.reuse ;  /* 0x000000040b1a7825 */ /* 0x108fe200078e000c */
[----:B------:R-:W3:Y:S03]  /*0490*/  LDG.E R20, desc[UR16][R28.64] ;  /* 0x000000101c147981 */ /* 0x000ee6000c1e1900 */
[----:B0-----:R-:W-:Y:S01]  /*04a0*/  IMAD.WIDE.U32 R14, R9, 0x4, R12 ;  /* 0x00000004090e7825 */ /* 0x001fe200078e000c */
[----:B------:R1:W3:Y:S04]  /*04b0*/  LDG.E R18, desc[UR16][R26.64] ;  /* 0x000000101a127981 */ /* 0x0002e8000c1e1900 */
[----:B------:R0:W3:Y:S01]  /*04c0*/  LDG.E R10, desc[UR16][R14.64] ;  /* 0x000000100e0a7981 */ /* 0x0000e2000c1e1900 */
[----:B-1----:R-:W-:-:S04]  /*04d0*/  IMAD.WIDE.U32 R26, R25, 0x4, R16 ;  /* 0x00000004191a7825 */ /* 0x002fc800078e0010 */
[----:B0-----:R-:W-:-:S05]  /*04e0*/  IMAD.WIDE.U32 R14, R23, 0x4, R16 ;  /* 0x00000004170e7825 */ /* 0x001fca00078e0010 */
[----:B------:R0:W5:Y:S02]  /*04f0*/  LDG.E R23, desc[UR16][R14.64] ;  /* 0x000000100e177981 */ /* 0x000164000c1e1900 */
[----:B0-----:R-:W-:-:S05]  /*0500*/  IMAD.WIDE.U32 R14, R19, 0x4, R16 ;  /* 0x00000004130e7825 */ /* 0x001fca00078e0010 */
[----:B------:R0:W3:Y:S02]  /*0510*/  LDG.E R19, desc[UR16][R14.64] ;  /* 0x000000100e137981 */ /* 0x0000e4000c1e1900 */
[----:B0-----:R-:W-:-:S05]  /*0520*/  IMAD.WIDE.U32 R14, R9, 0x4, R16 ;  /* 0x00000004090e7825 */ /* 0x001fca00078e0010 */
[----:B------:R-:W3:Y:S04]  /*0530*/  LDG.E R9, desc[UR16][R14.64] ;  /* 0x000000100e097981 */ /* 0x000ee8000c1e1900 */
[----:B--2---:R0:W-:Y:S04]  /*0540*/  STS [R8], R7 ;  /* 0x0000000708007388 */ /* 0x0041e80000000800 */
[----:B0-----:R0:W2:Y:S02]  /*0550*/  LDG.E R7, desc[UR16][R26.64] ;  /* 0x000000101a077981 */ /* 0x0010a4000c1e1900 */
[----:B0-----:R-:W-:-:S05]  /*0560*/  IMAD.WIDE.U32 R26, R21, 0x4, R16 ;  /* 0x00000004151a7825 */ /* 0x001fca00078e0010 */
[----:B------:R0:W3:Y:S02]  /*0570*/  LDG.E R21, desc[UR16][R26.64] ;  /* 0x000000101a157981 */ /* 0x0000e4000c1e1900 */
[----:B0-----:R-:W-:-:S05]  /*0580*/  IMAD.WIDE.U32 R26, R11, 0x4, R16 ;  /* 0x000000040b1a7825 */ /* 0x001fca00078e0010 */
[----:B------:R0:W3:Y:S02]  /*0590*/  LDG.E R11, desc[UR16][R26.64] ;  /* 0x000000101a0b7981 */ /* 0x0000e4000c1e1900 */
[C---:B0-----:R-:W-:Y:S02]  /*05a0*/  IADD3 R27, PT, PT, R25.reuse, 0x6, RZ ;  /* 0x00000006191b7810 */ /* 0x041fe40007ffe0ff */
[----:B------:R-:W-:-:S03]  /*05b0*/  IADD3 R26, PT, PT, R25, 0x7, RZ ;  /* 0x00000007191a7810 */ /* 0x000fc60007ffe0ff */
[----:B------:R-:W-:-:S04]  /*05c0*/  IMAD.WIDE.U32 R14, R27, 0x4, R12 ;  /* 0x000000041b0e7825 */ /* 0x000fc800078e000c */
[----:B------:R-:W-:Y:S01]  /*05d0*/  IMAD.WIDE.U32 R12, R26, 0x4, R12 ;  /* 0x000000041a0c7825 */ /* 0x000fe200078e000c */
[----:B------:R0:W3:Y:S05]  /*05e0*/  LDG.E R25, desc[UR16][R14.64] ;  /* 0x000000100e197981 */ /* 0x0000ea000c1e1900 */
[----:B------:R-:W3:Y:S01]  /*05f0*/  LDG.E R13, desc[UR16][R12.64] ;  /* 0x000000100c0d7981 */ /* 0x000ee2000c1e1900 */
[----:B0-----:R-:W-:-:S04]  /*0600*/  IMAD.WIDE.U32 R14, R27, 0x4, R16 ;  /* 0x000000041b0e7825 */ /* 0x001fc800078e0010 */
[----:B------:R-:W-:Y:S01]  /*0610*/  IMAD.WIDE.U32 R16, R26, 0x4, R16 ;  /* 0x000000041a107825 */ /* 0x000fe200078e0010 */
[----:B------:R-:W3:Y:S05]  /*0620*/  LDG.E R29, desc[UR16][R14.64] ;  /* 0x000000100e1d7981 */ /* 0x000eea000c1e1900 */
[----:B------:R-:W3:Y:S01]  /*0630*/  LDG.E R17, desc[UR16][R16.64] ;  /* 0x0000001010117981 */ /* 0x000ee2000c1e1900 */
[----:B------:R-:W-:Y:S01]  /*0640*/  LEA R6, R6, UR27, 0x2 ;  /* 0x0000001b06067c11 */ /* 0x000fe2000f8e10ff */
[----:B------:R-:W-:-:S04]  /*0650*/  UIADD3 UR5, UPT, UPT, UR5, 0x8, URZ ;  /* 0x0000000805057890 */ /* 0x000fc8000fffe0ff */
[----:B------:R-:W-:Y:S01]  /*0660*/  UISETP.NE.AND UP1, UPT, UR5, UR8, UPT ;  /* 0x000000080500728c */ /* 0x000fe2000bf25270 */
[----:B--2---:R0:W-:Y:S04]  /*0670*/  STS [R6], R7 ;  /* 0x0000000706007388 */ /* 0x0041e80000000800 */
[----:B----4-:R0:W-:Y:S04]  /*0680*/  STS [R8+0x4], R24 ;  /* 0x0000041808007388 */ /* 0x0101e80000000800 */
[----:B-----5:R0:W-:Y:S04]  /*0690*/  STS [R6+0x4], R23 ;  /* 0x0000041706007388 */ /* 0x0201e80000000800 */
[----:B------:R0:W-:Y:S04]  /*06a0*/  STS [R8+0x8], R22 ;  /* 0x0000081608007388 */ /* 0x0001e80000000800 */
[----:B---3--:R0:W-:Y:S04]  /*06b0*/  STS [R6+0x8], R21 ;  /* 0x0000081506007388 */ /* 0x0081e80000000800 */
[----:B------:R0:W-:Y:S04]  /*06c0*/  STS [R8+0xc], R20 ;  /* 0x00000c1408007388 */ /* 0x0001e80000000800 */
        /* <DEDUP_REMOVED lines=8> */
[----:B------:R0:W-:Y:S01]  /*0750*/  STS [R6+0x1c], R17 ;  /* 0x00001c1106007388 */ /* 0x0001e20000000800 */
[----:B------:R-:W-:Y:S05]  /*0760*/  BRA.U UP1, `(.L_x_2) ;  /* 0xfffffffd01007547 */ /* 0x000fea000b83ffff */
[----:B------:R-:W-:-:S05]  /*0770*/  UMOV UR5, UR8 ;  /* 0x0000000800057c82 */ /* 0x000fca0008000000 */
.L_x_1:
[----:B------:R-:W-:-:S09]  /*0780*/  UISETP.NE.AND UP1, UPT, UR20, URZ, UPT ;  /* 0x000000ff1400728c */ /* 0x000fd2000bf25270 */
[----:B------:R-:W-:Y:S05]  /*0790*/  BRA.U !UP1, `(.L_x_0) ;  /* 0x0000000509387547 */ /* 0x000fea000b800000 */
[----:B------:R-:W-:Y:S02]  /*07a0*/  UIADD3 UR6, UPT, UPT, UR20, -0x1, URZ ;  /* 0xffffffff14067890 */ /* 0x000fe4000fffe0ff */
[----:B------:R-:W-:Y:S02]  /*07b0*/  UISETP.NE.AND UP2, UPT, UR21, URZ, UPT ;  /* 0x000000ff1500728c */ /* 0x000fe4000bf45270 */
[----:B------:R-:W-:-:S09]  /*07c0*/  UISETP.GE.U32.AND UP1, UPT, UR6, 0x3, UPT ;  /* 0x000000030600788c */ /* 0x000fd2000bf26070 */
[----:B------:R-:W-:Y:S05]  /*07d0*/  BRA.U !UP1, `(.L_x_3) ;  /* 0x0000000109887547 */ /* 0x000fea000b800000 */
[----:B------:R-:W1:Y:S01]  /*07e0*/  LDC.64 R14, c[0x0][0x388] ;  /* 0x0000e200ff0e7b82 */ /* 0x000e620000000a00 */
[----:B0-----:R-:W-:-:S04]  /*07f0*/  IADD3 R9, PT, PT, R5, UR5, RZ ;  /* 0x0000000505097c10 */ /* 0x001fc8000fffe0ff */
[----:B------:R-:W-:-:S03]  /*0800*/  IADD3 R11, PT, PT, R9, 0x1, RZ ;  /* 0x00000001090b7810 */ /* 0x000fc60007ffe0ff */
[----:B------:R-:W0:Y:S01]  /*0810*/  LDC.64 R6, c[0x0][0x390] ;  /* 0x0000e400ff067b82 */ /* 0x000e220000000a00 */
[C---:B------:R-:W-:Y:S02]  /*0820*/  IADD3 R13, PT, PT, R9.reuse, 0x2, RZ ;  /* 0x00000002090d7810 */ /* 0x040fe40007ffe0ff */
[C---:B------:R-:W-:Y:S01]  /*0830*/  IADD3 R25, PT, PT, R9.reuse, 0x3, RZ ;  /* 0x0000000309197810 */ /* 0x040fe20007ffe0ff */
[----:B-1----:R-:W-:-:S04]  /*0840*/  IMAD.WIDE.U32 R20, R9, 0x4, R14 ;  /* 0x0000000409147825 */ /* 0x002fc800078e000e */
[----:B------:R-:W-:Y:S01]  /*0850*/  IMAD.WIDE.U32 R22, R11, 0x4, R14 ;  /* 0x000000040b167825 */ /* 0x000fe200078e000e */
[----:B------:R-:W2:Y:S03]  /*0860*/  LDG.E R16, desc[UR16][R20.64] ;  /* 0x0000001014107981 */ /* 0x000ea6000c1e1900 */
[--C-:B0-----:R-:W-:Y:S01]  /*0870*/  IMAD.WIDE.U32 R18, R9, 0x4, R6.reuse ;  /* 0x0000000409127825 */ /* 0x101fe200078e0006 */
[----:B------:R-:W3:Y:S03]  /*0880*/  LDG.E R17, desc[UR16][R22.64] ;  /* 0x0000001016117981 */ /* 0x000ee6000c1e1900 */
[----:B------:R-:W-:Y:S02]  /*0890*/  IMAD.WIDE.U32 R8, R11, 0x4, R6 ;  /* 0x000000040b087825 */ /* 0x000fe400078e0006 */
[----:B------:R0:W4:Y:S02]  /*08a0*/  LDG.E R18, desc[UR16][R18.64] ;  /* 0x0000001012127981 */ /* 0x000124000c1e1900 */
[----:B------:R-:W-:-:S02]  /*08b0*/  IMAD.WIDE.U32 R10, R13, 0x4, R14 ;  /* 0x000000040d0a7825 */ /* 0x000fc400078e000e */
[----:B------:R-:W5:Y:S02]  /*08c0*/  LDG.E R8, desc[UR16][R8.64] ;  /* 0x0000001008087981 */ /* 0x000f64000c1e1900 */
[----:B------:R-:W-:Y:S02]  /*08d0*/  IMAD.WIDE.U32 R12, R13, 0x4, R6 ;  /* 0x000000040d0c7825 */ /* 0x000fe400078e0006 */
[----:B------:R-:W5:Y:S02]  /*08e0*/  LDG.E R11, desc[UR16][R10.64] ;  /* 0x000000100a0b7981 */ /* 0x000f64000c1e1900 */
[C---:B------:R-:W-:Y:S02]  /*08f0*/  IMAD.WIDE.U32 R14, R25.reuse, 0x4, R14 ;  /* 0x00000004190e7825 */ /* 0x040fe400078e000e */
[----:B------:R-:W5:Y:S02]  /*0900*/  LDG.E R12, desc[UR16][R12.64] ;  /* 0x000000100c0c7981 */ /* 0x000f64000c1e1900 */
[----:B------:R-:W-:-:S02]  /*0910*/  IMAD.WIDE.U32 R6, R25, 0x4, R6 ;  /* 0x0000000419067825 */ /* 0x000fc400078e0006 */
[----:B------:R-:W5:Y:S04]  /*0920*/  LDG.E R15, desc[UR16][R14.64] ;  /* 0x000000100e0f7981 */ /* 0x000f68000c1e1900 */
[----:B------:R-:W5:Y:S01]  /*0930*/  LDG.E R6, desc[UR16][R6.64] ;  /* 0x0000001006067981 */ /* 0x000f62000c1e1900 */
[----:B0-----:R-:W-:-:S04]  /*0940*/  IADD3 R19, PT, PT, R2, UR5, RZ ;  /* 0x0000000502137c10 */ /* 0x001fc8000fffe0ff */
[C---:B------:R-:W-:Y:S02]  /*0950*/  LEA R20, R19.reuse, UR14, 0x2 ;  /* 0x0000000e13147c11 */ /* 0x040fe4000f8e10ff */
[----:B------:R-:W-:Y:S01]  /*0960*/  LEA R19, R19, UR27, 0x2 ;  /* 0x0000001b13137c11 */ /* 0x000fe2000f8e10ff */
[----:B------:R-:W-:Y:S02]  /*0970*/  UIADD3 UR5, UPT, UPT, UR5, 0x4, URZ ;  /* 0x0000000405057890 */ /* 0x000fe4000fffe0ff */
[----:B--2---:R1:W-:Y:S04]  /*0980*/  STS [R20], R16 ;  /* 0x0000001014007388 */ /* 0x0043e80000000800 */
[----:B----4-:R1:W-:Y:S04]  /*0990*/  STS [R19], R18 ;  /* 0x0000001213007388 */ /* 0x0103e80000000800 */
[----:B---3--:R1:W-:Y:S04]  /*09a0*/  STS [R20+0x4], R17 ;  /* 0x0000041114007388 */ /* 0x0083e80000000800 */
[----:B-----5:R1:W-:Y:S04]  /*09b0*/  STS [R19+0x4], R8 ;  /* 0x0000040813007388 */ /* 0x0203e80000000800 */
[----:B------:R1:W-:Y:S04]  /*09c0*/  STS [R20+0x8], R11 ;  /* 0x0000080b14007388 */ /* 0x0003e80000000800 */
[----:B------:R1:W-:Y:S04]  /*09d0*/  STS [R19+0x8], R12 ;  /* 0x0000080c13007388 */ /* 0x0003e80000000800 */
[----:B------:R1:W-:Y:S04]  /*09e0*/  STS [R20+0xc], R15 ;  /* 0x00000c0f14007388 */ /* 0x0003e80000000800 */
[----:B------:R1:W-:Y:S02]  /*09f0*/  STS [R19+0xc], R6 ;  /* 0x00000c0613007388 */ /* 0x0003e40000000800 */
.L_x_3:
[----:B------:R-:W-:Y:S05]  /*0a00*/  BRA.U !UP2, `(.L_x_0) ;  /* 0x000000010a9c7547 */ /* 0x000fea000b800000 */
[----:B------:R-:W-:Y:S01]  /*0a10*/  ISETP.NE.AND P0, PT, RZ, UR26, PT ;  /* 0x0000001aff007c0c */ /* 0x000fe2000bf05270 */
[----:B------:R-:W-:Y:S01]  /*0a20*/  UISETP.NE.AND UP1, UPT, UR21, 0x1, UPT ;  /* 0x000000011500788c */ /* 0x000fe2000bf25270 */
[----:B01----:R-:W-:Y:S01]  /*0a30*/  HFMA2 R19, -RZ, RZ, 0, 2.384185791015625e-07 ;  /* 0x00000004ff137431 */ /* 0x003fe200000001ff */
[----:B------:R-:W-:Y:S01]  /*0a40*/  MOV R17, 0x4 ;  /* 0x0000000400117802 */ /* 0x000fe20000000f00 */
[----:B------:R-:W-:Y:S01]  /*0a50*/  HFMA2 R15, -RZ, RZ, 0, 2.384185791015625e-07 ;  /* 0x00000004ff0f7431 */ /* 0x000fe200000001ff */
[----:B------:R-:W-:Y:S02]  /*0a60*/  MOV R11, 0x4 ;  /* 0x00000004000b7802 */ /* 0x000fe40000000f00 */
[----:B------:R-:W-:-:S05]  /*0a70*/  PLOP3.LUT P1, PT, PT, PT, UP1, 0x80, 0x8 ;  /* 0x000000000008781c */ /* 0x000fca0003f2f018 */
[----:B------:R-:W0:Y:S01]  /*0a80*/  @UP1 LDCU.64 UR30, c[0x0][0x388] ;  /* 0x00007100ff1e17ac */ /* 0x000e220008000a00 */
[----:B------:R-:W1:Y:S01]  /*0a90*/  @P0 LDC.64 R8, c[0x0][0x388] ;  /* 0x0000e200ff080b82 */ /* 0x000e620000000a00 */
[----:B------:R-:W2:Y:S06]  /*0aa0*/  @UP1 LDCU.64 UR32, c[0x0][0x390] ;  /* 0x00007200ff2017ac */ /* 0x000eac0008000a00 */
[----:B------:R-:W-:Y:S01]  /*0ab0*/  @P1 IADD3 R16, PT, PT, R5, UR5, RZ ;  /* 0x0000000505101c10 */ /* 0x000fe2000fffe0ff */
[----:B------:R-:W3:Y:S01]  /*0ac0*/  @P0 LDC.64 R6, c[0x0][0x390] ;  /* 0x0000e400ff060b82 */ /* 0x000ee20000000a00 */
[----:B------:R-:W-:Y:S01]  /*0ad0*/  @P1 IADD3 R12, PT, PT, R2, UR5, RZ ;  /* 0x00000005020c1c10 */ /* 0x000fe2000fffe0ff */
[----:B------:R-:W-:Y:S01]  /*0ae0*/  @UP1 UIADD3 UR5, UPT, UPT, UR5, 0x2, URZ ;  /* 0x0000000205051890 */ /* 0x000fe2000fffe0ff */
[----:B------:R-:W-:-:S05]  /*0af0*/  @P1 IADD3 R10, PT, PT, R16, 0x1, RZ ;  /* 0x00000001100a1810 */ /* 0x000fca0007ffe0ff */
[----:B------:R-:W-:Y:S01]  /*0b00*/  @P0 IADD3 R13, PT, PT, R5, UR5, RZ ;  /* 0x00000005050d0c10 */ /* 0x000fe2000fffe0ff */
[----:B0-----:R-:W-:-:S04]  /*0b10*/  @P1 IMAD.WIDE.U32 R18, R16, R19, UR30 ;  /* 0x0000001e10121e25 */ /* 0x001fc8000f8e0013 */
[----:B--2---:R-:W-:Y:S01]  /*0b20*/  @P1 IMAD.WIDE.U32 R16, R16, R17, UR32 ;  /* 0x0000002010101e25 */ /* 0x004fe2000f8e0011 */
[----:B------:R0:W2:Y:S03]  /*0b30*/  @P1 LDG.E R5, desc[UR16][R18.64] ;  /* 0x0000001012051981 */ /* 0x0000a6000c1e1900 */
[C---:B------:R-:W-:Y:S02]  /*0b40*/  @P1 IMAD.WIDE.U32 R14, R10.reuse, R15, UR30 ;  /* 0x0000001e0a0e1e25 */ /* 0x040fe4000f8e000f */
[----:B------:R-:W4:Y:S02]  /*0b50*/  @P1 LDG.E R16, desc[UR16][R16.64] ;  /* 0x0000001010101981 */ /* 0x000f24000c1e1900 */
[----:B------:R-:W-:Y:S02]  /*0b60*/  @P1 IMAD.WIDE.U32 R10, R10, R11, UR32 ;  /* 0x000000200a0a1e25 */ /* 0x000fe4000f8e000b */
[----:B------:R-:W5:Y:S02]  /*0b70*/  @P1 LDG.E R15, desc[UR16][R14.64] ;  /* 0x000000100e0f1981 */ /* 0x000f64000c1e1900 */
[----:B-1----:R-:W-:-:S02]  /*0b80*/  @P0 IMAD.WIDE.U32 R8, R13, 0x4, R8 ;  /* 0x000000040d080825 */ /* 0x002fc400078e0008 */
[----:B------:R-:W5:Y:S02]  /*0b90*/  @P1 LDG.E R10, desc[UR16][R10.64] ;  /* 0x000000100a0a1981 */ /* 0x000f64000c1e1900 */
[----:B---3--:R-:W-:Y:S02]  /*0ba0*/  @P0 IMAD.WIDE.U32 R6, R13, 0x4, R6 ;  /* 0x000000040d060825 */ /* 0x008fe400078e0006 */
[----:B------:R-:W3:Y:S04]  /*0bb0*/  @P0 LDG.E R8, desc[UR16][R8.64] ;  /* 0x0000001008080981 */ /* 0x000ee8000c1e1900 */
[----:B------:R-:W3:Y:S01]  /*0bc0*/  @P0 LDG.E R6, desc[UR16][R6.64] ;  /* 0x0000001006060981 */ /* 0x000ee2000c1e1900 */
[----:B0-----:R-:W-:Y:S02]  /*0bd0*/  @P1 LEA R18, R12, UR14, 0x2 ;  /* 0x0000000e0c121c11 */ /* 0x001fe4000f8e10ff */
[----:B------:R-:W-:-:S02]  /*0be0*/  @P0 IADD3 R13, PT, PT, R2, UR5, RZ ;  /* 0x00000005020d0c10 */ /* 0x000fc4000fffe0ff */
[----:B------:R-:W-:Y:S02]  /*0bf0*/  @P1 LEA R21, R12, UR27, 0x2 ;  /* 0x0000001b0c151c11 */ /* 0x000fe4000f8e10ff */
[C---:B------:R-:W-:Y:S02]  /*0c00*/  @P0 LEA R19, R13.reuse, UR14, 0x2 ;  /* 0x0000000e0d130c11 */ /* 0x040fe4000f8e10ff */
[----:B------:R-:W-:Y:S01]  /*0c10*/  @P0 LEA R13, R13, UR27, 0x2 ;  /* 0x0000001b0d0d0c11 */ /* 0x000fe2000f8e10ff */
[----:B--2---:R2:W-:Y:S04]  /*0c20*/  @P1 STS [R18], R5 ;  /* 0x0000000512001388 */ /* 0x0045e80000000800 */
[----:B----4-:R2:W-:Y:S04]  /*0c30*/  @P1 STS [R21], R16 ;  /* 0x0000001015001388 */ /* 0x0105e80000000800 */
[----:B-----5:R2:W-:Y:S04]  /*0c40*/  @P1 STS [R18+0x4], R15 ;  /* 0x0000040f12001388 */ /* 0x0205e80000000800 */
[----:B------:R2:W-:Y:S04]  /*0c50*/  @P1 STS [R21+0x4], R10 ;  /* 0x0000040a15001388 */ /* 0x0005e80000000800 */
[----:B---3--:R2:W-:Y:S04]  /*0c60*/  @P0 STS [R19], R8 ;  /* 0x0000000813000388 */ /* 0x0085e80000000800 */
[----:B------:R2:W-:Y:S02]  /*0c70*/  @P0 STS [R13], R6 ;  /* 0x000000060d000388 */ /* 0x0005e40000000800 */
.L_x_0:
[----:B------:R-:W3:Y:S02]  /*0c80*/  LDCU UR6, c[0x0][0x3ac] ;  /* 0x00007580ff0677ac */ /* 0x000ee40008000800 */
[----:B---3--:R-:W-:Y:S01]  /*0c90*/  UISETP.NE.AND UP1, UPT, UR6, URZ, UPT ;  /* 0x000000ff0600728c */ /* 0x008fe2000bf25270 */
[----:B------:R-:W-:Y:S08]  /*0ca0*/  BAR.SYNC.DEFER_BLOCKING 0x0 ;  /* 0x0000000000007b1d */ /* 0x000ff00000010000 */
[----:B------:R-:W-:Y:S05]  /*0cb0*/  BRA.U !UP1, `(.L_x_4) ;  /* 0x0000007509607547 */ /* 0x000fea000b800000 */
[----:B------:R-:W-:Y:S01]  /*0cc0*/  UISETP.GE.AND UP1, UPT, UR7, 0x1, UPT ;  /* 0x000000010700788c */ /* 0x000fe2000bf26270 */
[----:B------:R-:W-:Y:S08]  /*0cd0*/  BSSY.RECONVERGENT B0, `(.L_x_4) ;  /* 0x0000756000007945 */ /* 0x000ff00003800200 */
[----:B------:R-:W-:Y:S05]  /*0ce0*/  BRA.U !UP1, `(.L_x_5) ;  /* 0x0000003909547547 */ /* 0x000fea000b800000 */
[----:B------:R-:W-:-:S05]  /*0cf0*/  UMOV UR5, URZ ;  /* 0x000000ff00057c82 */ /* 0x000fca0008000000 */
.L_x_46:
[----:B------:R-:W-:Y:S04]  /*0d00*/  BSSY.RECONVERGENT B1, `(.L_x_6) ;  /* 0x000038e000017945 */ /* 0x000fe80003800200 */
[----:B---3--:R-:W-:Y:S05]  /*0d10*/  @P3 BRA `(.L_x_7) ;  /* 0x0000003800303947 */ /* 0x008fea0003800000 */
[----:B------:R-:W-:Y:S05]  /*0d20*/  BRA.U !UP0, `(.L_x_8) ;  /* 0x0000000908c07547 */ /* 0x000fea000b800000 */
[----:B------:R-:W-:Y:S01]  /*0d30*/  UISETP.GE.U32.AND UP1, UPT, UR19, 0xf, UPT ;  /* 0x0000000f1300788c */ /* 0x000fe2000bf26070 */
[----:B012---:R-:W-:Y:S01]  /*0d40*/  MOV R6, UR5 ;  /* 0x0000000500067c02 */ /* 0x007fe20008000f00 */
[----:B------:R-:W-:-:S04]  /*0d50*/  UMOV UR6, URZ ;  /* 0x000000ff00067c82 */ /* 0x000fc80008000000 */
[----:B------:R-:W-:-:S03]  /*0d60*/  IMAD R5, R6, UR18, R3 ;  /* 0x0000001206057c24 */ /* 0x000fc6000f8e0203 */
[----:B------:R-:W-:Y:S05]  /*0d70*/  BRA.U !UP1, `(.L_x_9) ;  /* 0x00000005092c7547 */ /* 0x000fea000b800000 */
[----:B------:R-:W0:Y:S01]  /*0d80*/  S2UR UR7, SR_CgaCtaId ;  /* 0x00000000000779c3 */ /* 0x000e220000008800 */
[----:B------:R-:W-:Y:S02]  /*0d90*/  UMOV UR6, 0x400 ;  /* 0x0000040000067882 */ /* 0x000fe40000000000 */
[----:B0-----:R-:W-:-:S03]  /*0da0*/  ULEA UR7, UR7, UR6, 0x18 ;  /* 0x0000000607077291 */ /* 0x001fc6000f8ec0ff */
[----:B------:R-:W-:-:S09]  /*0db0*/  UMOV UR6, URZ ;  /* 0x000000ff00067c82 */ /* 0x000fd20008000000 */
.L_x_10:
[----:B0-----:R-:W0:Y:S01]  /*0dc0*/  LDC.64 R10, c[0x0][0x380] ;  /* 0x0000e000ff0a7b82 */ /* 0x001e220000000a00 */
[----:B------:R-:W-:-:S04]  /*0dd0*/  IADD3 R27, PT, PT, R5, UR6, RZ ;  /* 0x00000006051b7c10 */ /* 0x000fc8000fffe0ff */
[C---:B------:R-:W-:Y:S02]  /*0de0*/  IADD3 R13, PT, PT, R27.reuse, 0x1, RZ ;  /* 0x000000011b0d7810 */ /* 0x040fe40007ffe0ff */
[C---:B------:R-:W-:Y:S02]  /*0df0*/  IADD3 R17, PT, PT, R27.reuse, 0x3, RZ ;  /* 0x000000031b117810 */ /* 0x040fe40007ffe0ff */
[C---:B------:R-:W-:Y:S02]  /*0e00*/  IADD3 R23, PT, PT, R27.reuse, 0x2, RZ ;  /* 0x000000021b177810 */ /* 0x040fe40007ffe0ff */
[C---:B------:R-:W-:Y:S02]  /*0e10*/  IADD3 R25, PT, PT, R27.reuse, 0x5, RZ ;  /* 0x000000051b197810 */ /* 0x040fe40007ffe0ff */
[C---:B------:R-:W-:Y:S02]  /*0e20*/  IADD3 R26, PT, PT, R27.reuse, 0x9, RZ ;  /* 0x000000091b1a7810 */ /* 0x040fe40007ffe0ff */
[----:B------:R-:W-:-:S02]  /*0e30*/  IADD3 R19, PT, PT, R27, 0x4, RZ ;  /* 0x000000041b137810 */ /* 0x000fc40007ffe0ff */
[----:B------:R-:W-:Y:S01]  /*0e40*/  IADD3 R29, PT, PT, R27, 0x6, RZ ;  /* 0x000000061b1d7810 */ /* 0x000fe20007ffe0ff */
[----:B0-----:R-:W-:Y:S01]  /*0e50*/  IMAD.WIDE.U32 R12, R13, 0x4, R10 ;  /* 0x000000040d0c7825 */ /* 0x001fe200078e000a */
[----:B------:R-:W-:-:S03]  /*0e60*/  IADD3 R15, PT, PT, R27, 0x8, RZ ;  /* 0x000000081b0f7810 */ /* 0x000fc60007ffe0ff */
[--C-:B------:R-:W-:Y:S01]  /*0e70*/  IMAD.WIDE.U32 R16, R17, 0x4, R10.reuse ;  /* 0x0000000411107825 */ /* 0x100fe200078e000a */
[----:B------:R0:W2:Y:S03]  /*0e80*/  LDG.E R6, desc[UR16][R12.64] ;  /* 0x000000100c067981 */ /* 0x0000a6000c1e1900 */
[--C-:B------:R-:W-:Y:S01]  /*0e90*/  IMAD.WIDE.U32 R22, R23, 0x4, R10.reuse ;  /* 0x0000000417167825 */ /* 0x100fe200078e000a */
[----:B------:R1:W3:Y:S03]  /*0ea0*/  LDG.E R21, desc[UR16][R16.64] ;  /* 0x0000001010157981 */ /* 0x0002e6000c1e1900 */
[C-C-:B------:R-:W-:Y:S02]  /*0eb0*/  IMAD.WIDE.U32 R8, R27.reuse, 0x4, R10.reuse ;  /* 0x000000041b087825 */ /* 0x140fe400078e000a */
[----:B------:R-:W4:Y:S01]  /*0ec0*/  LDG.E R22, desc[UR16][R22.64] ;  /* 0x0000001016167981 */ /* 0x000f22000c1e1900 */
[----:B0-----:R-:W-:Y:S01]  /*0ed0*/  IADD3 R13, PT, PT, R27, 0x7, RZ ;  /* 0x000000071b0d7810 */ /* 0x001fe20007ffe0ff */
[----:B------:R-:W-:-:S02]  /*0ee0*/  IMAD.WIDE.U32 R24, R25, 0x4, R10 ;  /* 0x0000000419187825 */ /* 0x000fc400078e000a */
[----:B------:R-:W5:Y:S02]  /*0ef0*/  LDG.E R7, desc[UR16][R8.64] ;  /* 0x0000001008077981 */ /* 0x000f64000c1e1900 */
[----:B------:R-:W-:-:S04]  /*0f00*/  IMAD.WIDE.U32 R12, R13, 0x4, R10 ;  /* 0x000000040d0c7825 */ /* 0x000fc800078e000a */
[--C-:B-1----:R-:W-:Y:S01]  /*0f10*/  IMAD.WIDE.U32 R16, R26, 0x4, R10.reuse ;  /* 0x000000041a107825 */ /* 0x102fe200078e000a */
[----:B------:R-:W-:Y:S01]  /*0f20*/  IADD3 R26, PT, PT, R27, 0xb, RZ ;  /* 0x0000000b1b1a7810 */ /* 0x000fe20007ffe0ff */
[----:B------:R0:W5:Y:S02]  /*0f30*/  LDG.E R23, desc[UR16][R12.64] ;  /* 0x000000100c177981 */ /* 0x000164000c1e1900 */
[--C-:B------:R-:W-:Y:S02]  /*0f40*/  IMAD.WIDE.U32 R18, R19, 0x4, R10.reuse ;  /* 0x0000000413127825 */ /* 0x100fe400078e000a */
[----:B------:R-:W5:Y:S02]  /*0f50*/  LDG.E R9, desc[UR16][R24.64] ;  /* 0x0000001018097981 */ /* 0x000f64000c1e1900 */
[--C-:B------:R-:W-:Y:S02]  /*0f60*/  IMAD.WIDE.U32 R28, R29, 0x4, R10.reuse ;  /* 0x000000041d1c7825 */ /* 0x100fe400078e000a */
[----:B------:R1:W5:Y:S02]  /*0f70*/  LDG.E R20, desc[UR16][R18.64] ;  /* 0x0000001012147981 */ /* 0x000364000c1e1900 */
[----:B------:R-:W-:-:S02]  /*0f80*/  IMAD.WIDE.U32 R14, R15, 0x4, R10 ;  /* 0x000000040f0e7825 */ /* 0x000fc400078e000a */
[----:B------:R1:W5:Y:S02]  /*0f90*/  LDG.E R8, desc[UR16][R28.64] ;  /* 0x000000101c087981 */ /* 0x000364000c1e1900 */
[----:B0-----:R-:W-:Y:S02]  /*0fa0*/  IMAD.WIDE.U32 R12, R26, 0x4, R10 ;  /* 0x000000041a0c7825 */ /* 0x001fe400078e000a */
[----:B------:R0:W5:Y:S01]  /*0fb0*/  LDG.E R24, desc[UR16][R14.64] ;  /* 0x000000100e187981 */ /* 0x000162000c1e1900 */
[----:B-1----:R-:W-:-:S03]  /*0fc0*/  IADD3 R19, PT, PT, R27, 0xa, RZ ;  /* 0x0000000a1b137810 */ /* 0x002fc60007ffe0ff */
[----:B------:R-:W5:Y:S01]  /*0fd0*/  LDG.E R25, desc[UR16][R16.64] ;  /* 0x0000001010197981 */ /* 0x000f62000c1e1900 */
[C---:B------:R-:W-:Y:S02]  /*0fe0*/  IADD3 R28, PT, PT, R27.reuse, 0xc, RZ ;  /* 0x0000000c1b1c7810 */ /* 0x040fe40007ffe0ff */
[C---:B------:R-:W-:Y:S01]  /*0ff0*/  IADD3 R29, PT, PT, R27.reuse, 0xe, RZ ;  /* 0x0000000e1b1d7810 */ /* 0x040fe20007ffe0ff */
[----:B------:R1:W5:Y:S01]  /*1000*/  LDG.E R26, desc[UR16][R12.64] ;  /* 0x000000100c1a7981 */ /* 0x000362000c1e1900 */
[C---:B0-----:R-:W-:Y:S02]  /*1010*/  IADD3 R15, PT, PT, R27.reuse, 0xd, RZ ;  /* 0x0000000d1b0f7810 */ /* 0x041fe40007ffe0ff */
[----:B------:R-:W-:Y:S01]  /*1020*/  IADD3 R27, PT, PT, R27, 0xf, RZ ;  /* 0x0000000f1b1b7810 */ /* 0x000fe20007ffe0ff */
[----:B------:R-:W-:-:S04]  /*1030*/  IMAD.WIDE.U32 R18, R19, 0x4, R10 ;  /* 0x0000000413127825 */ /* 0x000fc800078e000a */
[--C-:B------:R-:W-:Y:S02]  /*1040*/  IMAD.WIDE.U32 R14, R15, 0x4, R10.reuse ;  /* 0x000000040f0e7825 */ /* 0x100fe400078e000a */
[----:B------:R0:W5:Y:S02]  /*1050*/  LDG.E R18, desc[UR16][R18.64] ;  /* 0x0000001012127981 */ /* 0x000164000c1e1900 */
[--C-:B-1----:R-:W-:Y:S02]  /*1060*/  IMAD.WIDE.U32 R12, R28, 0x4, R10.reuse ;  /* 0x000000041c0c7825 */ /* 0x102fe400078e000a */
[----:B------:R-:W5:Y:S02]  /*1070*/  LDG.E R14, desc[UR16][R14.64] ;  /* 0x000000100e0e7981 */ /* 0x000f64000c1e1900 */
[--C-:B------:R-:W-:Y:S02]  /*1080*/  IMAD.WIDE.U32 R16, R29, 0x4, R10.reuse ;  /* 0x000000041d107825 */ /* 0x100fe400078e000a */
[----:B------:R-:W5:Y:S02]  /*1090*/  LDG.E R28, desc[UR16][R12.64] ;  /* 0x000000100c1c7981 */ /* 0x000f64000c1e1900 */
[----:B------:R-:W-:-:S02]  /*10a0*/  IMAD.WIDE.U32 R10, R27, 0x4, R10 ;  /* 0x000000041b0a7825 */ /* 0x000fc400078e000a */
[----:B------:R-:W5:Y:S04]  /*10b0*/  LDG.E R16, desc[UR16][R16.64] ;  /* 0x0000001010107981 */ /* 0x000f68000c1e1900 */
[----:B------:R-:W5:Y:S01]  /*10c0*/  LDG.E R10, desc[UR16][R10.64] ;  /* 0x000000100a0a7981 */ /* 0x000f62000c1e1900 */
[----:B0-----:R-:W-:-:S04]  /*10d0*/  IADD3 R19, PT, PT, R2, UR6, RZ ;  /* 0x0000000602137c10 */ /* 0x001fc8000fffe0ff */
[----:B------:R-:W-:Y:S01]  /*10e0*/  LEA R19, R19, UR7, 0x2 ;  /* 0x0000000713137c11 */ /* 0x000fe2000f8e10ff */
[----:B------:R-:W-:-:S04]  /*10f0*/  UIADD3 UR6, UPT, UPT, UR6, 0x10, URZ ;  /* 0x0000001006067890 */ /* 0x000fc8000fffe0ff */
[----:B------:R-:W-:Y:S01]  /*1100*/  UISETP.NE.AND UP1, UPT, UR6, UR11, UPT ;  /* 0x0000000b0600728c */ /* 0x000fe2000bf25270 */
[----:B--2---:R0:W-:Y:S04]  /*1110*/  STS [R19+0x4], R6 ;  /* 0x0000040613007388 */ /* 0x0041e80000000800 */
[----:B---3--:R0:W-:Y:S04]  /*1120*/  STS [R19+0xc], R21 ;  /* 0x00000c1513007388 */ /* 0x0081e80000000800 */
[----:B----4-:R0:W-:Y:S04]  /*1130*/  STS [R19+0x8], R22 ;  /* 0x0000081613007388 */ /* 0x0101e80000000800 */
[----:B-----5:R0:W-:Y:S04]  /*1140*/  STS [R19], R7 ;  /* 0x0000000713007388 */ /* 0x0201e80000000800 */
        /* <DEDUP_REMOVED lines=14> */
.L_x_9:
[----:B------:R-:W-:-:S09]  /*1230*/  UISETP.NE.AND UP1, UPT, UR22, URZ, UPT ;  /* 0x000000ff1600728c */ /* 0x000fd2000bf25270 */
[----:B------:R-:W-:Y:S05]  /*1240*/  BRA.U !UP1, `(.L_x_8) ;  /* 0x0000000509787547 */ /* 0x000fea000b800000 */
[----:B------:R-:W-:Y:S02]  /*1250*/  UIADD3 UR7, UPT, UPT, UR22, -0x1, URZ ;  /* 0xffffffff16077890 */ /* 0x000fe4000fffe0ff */
[----:B------:R-:W-:Y:S02]  /*1260*/  UISETP.NE.AND UP2, UPT, UR20, URZ, UPT ;  /* 0x000000ff1400728c */ /* 0x000fe4000bf45270 */
[----:B------:R-:W-:-:S09]  /*1270*/  UISETP.GE.U32.AND UP1, UPT, UR7, 0x7, UPT ;  /* 0x000000070700788c */ /* 0x000fd2000bf26070 */
[----:B------:R-:W-:Y:S05]  /*1280*/  BRA.U !UP1, `(.L_x_11) ;  /* 0x00000001099c7547 */ /* 0x000fea000b800000 */
        /* <DEDUP_REMOVED lines=8> */
[C---:B------:R-:W-:Y:S01]  /*1310*/  IADD3 R25, PT, PT, R9.reuse, 0x7, RZ ;  /* 0x0000000709197810 */ /* 0x040fe20007ffe0ff */
[----:B0-----:R-:W-:-:S04]  /*1320*/  IMAD.WIDE.U32 R20, R9, 0x4, R6 ;  /* 0x0000000409147825 */ /* 0x001fc800078e0006 */
[--C-:B------:R-:W-:Y:S02]  /*1330*/  IMAD.WIDE.U32 R18, R19, 0x4, R6.reuse ;  /* 0x0000000413127825 */ /* 0x100fe400078e0006 */
[----:B------:R0:W2:Y:S02]  /*1340*/  LDG.E R20, desc[UR16][R20.64] ;  /* 0x0000001014147981 */ /* 0x0000a4000c1e1900 */
[--C-:B------:R-:W-:Y:S02]  /*1350*/  IMAD.WIDE.U32 R16, R17, 0x4, R6.reuse ;  /* 0x0000000411107825 */ /* 0x100fe400078e0006 */
[----:B------:R-:W3:Y:S02]  /*1360*/  LDG.E R18, desc[UR16][R18.64] ;  /* 0x0000001012127981 */ /* 0x000ee4000c1e1900 */
[--C-:B------:R-:W-:Y:S02]  /*1370*/  IMAD.WIDE.U32 R14, R15, 0x4, R6.reuse ;  /* 0x000000040f0e7825 */ /* 0x100fe400078e0006 */
[----:B------:R-:W4:Y:S02]  /*1380*/  LDG.E R16, desc[UR16][R16.64] ;  /* 0x0000001010107981 */ /* 0x000f24000c1e1900 */
[----:B------:R-:W-:-:S02]  /*1390*/  IMAD.WIDE.U32 R12, R13, 0x4, R6 ;  /* 0x000000040d0c7825 */ /* 0x000fc400078e0006 */
[----:B------:R-:W5:Y:S02]  /*13a0*/  LDG.E R14, desc[UR16][R14.64] ;  /* 0x000000100e0e7981 */ /* 0x000f64000c1e1900 */
[--C-:B------:R-:W-:Y:S02]  /*13b0*/  IMAD.WIDE.U32 R10, R11, 0x4, R6.reuse ;  /* 0x000000040b0a7825 */ /* 0x100fe400078e0006 */
[----:B------:R-:W5:Y:S02]  /*13c0*/  LDG.E R12, desc[UR16][R12.64] ;  /* 0x000000100c0c7981 */ /* 0x000f64000c1e1900 */
[--C-:B------:R-:W-:Y:S02]  /*13d0*/  IMAD.WIDE.U32 R8, R23, 0x4, R6.reuse ;  /* 0x0000000417087825 */ /* 0x100fe400078e0006 */
[----:B------:R-:W5:Y:S02]  /*13e0*/  LDG.E R10, desc[UR16][R10.64] ;  /* 0x000000100a0a7981 */ /* 0x000f64000c1e1900 */
[----:B------:R-:W-:-:S02]  /*13f0*/  IMAD.WIDE.U32 R6, R25, 0x4, R6 ;  /* 0x0000000419067825 */ /* 0x000fc400078e0006 */
[----:B------:R-:W5:Y:S04]  /*1400*/  LDG.E R8, desc[UR16][R8.64] ;  /* 0x0000001008087981 */ /* 0x000f68000c1e1900 */
[----:B------:R-:W5:Y:S01]  /*1410*/  LDG.E R6, desc[UR16][R6.64] ;  /* 0x0000001006067981 */ /* 0x000f62000c1e1900 */
[----:B------:R-:W1:Y:S01]  /*1420*/  S2UR UR15, SR_CgaCtaId ;  /* 0x00000000000f79c3 */ /* 0x000e620000008800 */
[----:B------:R-:W-:Y:S01]  /*1430*/  UMOV UR7, 0x400 ;  /* 0x0000040000077882 */ /* 0x000fe20000000000 */
[----:B0-----:R-:W-:Y:S01]  /*1440*/  IADD3 R21, PT, PT, R2, UR6, RZ ;  /* 0x0000000602157c10 */ /* 0x001fe2000fffe0ff */
[----:B-1----:R-:W-:-:S06]  /*1450*/  ULEA UR7, UR15, UR7, 0x18 ;  /* 0x000000070f077291 */ /* 0x002fcc000f8ec0ff */
[----:B------:R-:W-:Y:S01]  /*1460*/  LEA R21, R21, UR7, 0x2 ;  /* 0x0000000715157c11 */ /* 0x000fe2000f8e10ff */
[----:B------:R-:W-:-:S04]  /*1470*/  UIADD3 UR6, UPT, UPT, UR6, 0x8, URZ ;  /* 0x0000000806067890 */ /* 0x000fc8000fffe0ff */
[----:B--2---:R1:W-:Y:S04]  /*1480*/  STS [R21], R20 ;  /* 0x0000001415007388 */ /* 0x0043e80000000800 */
[----:B---3--:R1:W-:Y:S04]  /*1490*/  STS [R21+0x4], R18 ;  /* 0x0000041215007388 */ /* 0x0083e80000000800 */
[----:B----4-:R1:W-:Y:S04]  /*14a0*/  STS [R21+0x8], R16 ;  /* 0x0000081015007388 */ /* 0x0103e80000000800 */
[----:B-----5:R1:W-:Y:S04]  /*14b0*/  STS [R21+0xc], R14 ;  /* 0x00000c0e15007388 */ /* 0x0203e80000000800 */
[----:B------:R1:W-:Y:S04]  /*14c0*/  STS [R21+0x10], R12 ;  /* 0x0000100c15007388 */ /* 0x0003e80000000800 */
[----:B------:R1:W-:Y:S04]  /*14d0*/  STS [R21+0x14], R10 ;  /* 0x0000140a15007388 */ /* 0x0003e80000000800 */
[----:B------:R1:W-:Y:S04]  /*14e0*/  STS [R21+0x18], R8 ;  /* 0x0000180815007388 */ /* 0x0003e80000000800 */
[----:B------:R1:W-:Y:S02]  /*14f0*/  STS [R21+0x1c], R6 ;  /* 0x00001c0615007388 */ /* 0x0003e40000000800 */
.L_x_11:
[----:B------:R-:W-:Y:S05]  /*1500*/  BRA.U !UP2, `(.L_x_8) ;  /* 0x000000010ac87547 */ /* 0x000fea000b800000 */
[----:B------:R-:W-:Y:S02]  /*1510*/  UIADD3 UR7, UPT, UPT, UR20, -0x1, URZ ;  /* 0xffffffff14077890 */ /* 0x000fe4000fffe0ff */
[----:B------:R-:W-:Y:S02]  /*1520*/  UISETP.NE.AND UP2, UPT, UR21, URZ, UPT ;  /* 0x000000ff1500728c */ /* 0x000fe4000bf45270 */
[----:B------:R-:W-:-:S09]  /*1530*/  UISETP.GE.U32.AND UP1, UPT, UR7, 0x3, UPT ;  /* 0x000000030700788c */ /* 0x000fd2000bf26070 */
[----:B------:R-:W-:Y:S05]  /*1540*/  BRA.U !UP1, `(.L_x_12) ;  /* 0x00000001095c7547 */ /* 0x000fea000b800000 */
[----:B01----:R-:W0:Y:S01]  /*1550*/  LDC.64 R6, c[0x0][0x380] ;  /* 0x0000e000ff067b82 */ /* 0x003e220000000a00 */
[----:B------:R-:W-:-:S04]  /*1560*/  IADD3 R9, PT, PT, R5, UR6, RZ ;  /* 0x0000000605097c10 */ /* 0x000fc8000fffe0ff */
[C---:B------:R-:W-:Y:S02]  /*1570*/  IADD3 R11, PT, PT, R9.reuse, 0x1, RZ ;  /* 0x00000001090b7810 */ /* 0x040fe40007ffe0ff */
[C---:B------:R-:W-:Y:S02]  /*1580*/  IADD3 R13, PT, PT, R9.reuse, 0x2, RZ ;  /* 0x00000002090d7810 */ /* 0x040fe40007ffe0ff */
[C---:B------:R-:W-:Y:S01]  /*1590*/  IADD3 R15, PT, PT, R9.reuse, 0x3, RZ ;  /* 0x00000003090f7810 */ /* 0x040fe20007ffe0ff */
[----:B0-----:R-:W-:-:S04]  /*15a0*/  IMAD.WIDE.U32 R8, R9, 0x4, R6 ;  /* 0x0000000409087825 */ /* 0x001fc800078e0006 */
[--C-:B------:R-:W-:Y:S02]  /*15b0*/  IMAD.WIDE.U32 R10, R11, 0x4, R6.reuse ;  /* 0x000000040b0a7825 */ /* 0x100fe400078e0006 */
[----:B------:R-:W2:Y:S02]  /*15c0*/  LDG.E R8, desc[UR16][R8.64] ;  /* 0x0000001008087981 */ /* 0x000ea4000c1e1900 */
[--C-:B------:R-:W-:Y:S02]  /*15d0*/  IMAD.WIDE.U32 R12, R13, 0x4, R6.reuse ;  /* 0x000000040d0c7825 */ /* 0x100fe400078e0006 */
[----:B------:R-:W3:Y:S02]  /*15e0*/  LDG.E R10, desc[UR16][R10.64] ;  /* 0x000000100a0a7981 */ /* 0x000ee4000c1e1900 */
[----:B------:R-:W-:Y:S02]  /*15f0*/  IMAD.WIDE.U32 R6, R15, 0x4, R6 ;  /* 0x000000040f067825 */ /* 0x000fe400078e0006 */
[----:B------:R-:W4:Y:S04]  /*1600*/  LDG.E R12, desc[UR16][R12.64] ;  /* 0x000000100c0c7981 */ /* 0x000f28000c1e1900 */
[----:B------:R-:W5:Y:S01]  /*1610*/  LDG.E R6, desc[UR16][R6.64] ;  /* 0x0000001006067981 */ /* 0x000f62000c1e1900 */
[----:B------:R-:W0:Y:S01]  /*1620*/  S2UR UR15, SR_CgaCtaId ;  /* 0x00000000000f79c3 */ /* 0x000e220000008800 */
[----:B------:R-:W-:Y:S01]  /*1630*/  UMOV UR7, 0x400 ;  /* 0x0000040000077882 */ /* 0x000fe20000000000 */
[----:B------:R-:W-:Y:S01]  /*1640*/  IADD3 R14, PT, PT, R2, UR6, RZ ;  /* 0x00000006020e7c10 */ /* 0x000fe2000fffe0ff */
[----:B0-----:R-:W-:-:S06]  /*1650*/  ULEA UR7, UR15, UR7, 0x18 ;  /* 0x000000070f077291 */ /* 0x001fcc000f8ec0ff */
[----:B------:R-:W-:Y:S01]  /*1660*/  LEA R15, R14, UR7, 0x2 ;  /* 0x000000070e0f7c11 */ /* 0x000fe2000f8e10ff */
[----:B------:R-:W-:-:S04]  /*1670*/  UIADD3 UR6, UPT, UPT, UR6, 0x4, URZ ;  /* 0x0000000406067890 */ /* 0x000fc8000fffe0ff */
[----:B--2---:R2:W-:Y:S04]  /*1680*/  STS [R15], R8 ;  /* 0x000000080f007388 */ /* 0x0045e80000000800 */
[----:B---3--:R2:W-:Y:S04]  /*1690*/  STS [R15+0x4], R10 ;  /* 0x0000040a0f007388 */ /* 0x0085e80000000800 */
[----:B----4-:R2:W-:Y:S04]  /*16a0*/  STS [R15+0x8], R12 ;  /* 0x0000080c0f007388 */ /* 0x0105e80000000800 */
[----:B-----5:R2:W-:Y:S02]  /*16b0*/  STS [R15+0xc], R6 ;  /* 0x00000c060f007388 */ /* 0x0205e40000000800 */
.L_x_12:
[----:B------:R-:W-:Y:S05]  /*16c0*/  BRA.U !UP2, `(.L_x_8) ;  /* 0x000000010a587547 */ /* 0x000fea000b800000 */
[----:B012---:R-:W0:Y:S01]  /*16d0*/  LDC.64 R8, c[0x0][0x380] ;  /* 0x0000e000ff087b82 */ /* 0x007e220000000a00 */
[----:B------:R-:W-:-:S05]  /*16e0*/  IADD3 R11, PT, PT, R5, UR6, RZ ;  /* 0x00000006050b7c10 */ /* 0x000fca000fffe0ff */
[----:B0-----:R-:W-:-:S06]  /*16f0*/  IMAD.WIDE.U32 R6, R11, 0x4, R8 ;  /* 0x000000040b067825 */ /* 0x001fcc00078e0008 */
[----:B------:R-:W2:Y:S01]  /*1700*/  LDG.E R6, desc[UR16][R6.64] ;  /* 0x0000001006067981 */ /* 0x000ea2000c1e1900 */
[----:B------:R-:W0:Y:S01]  /*1710*/  S2UR UR15, SR_CgaCtaId ;  /* 0x00000000000f79c3 */ /* 0x000e220000008800 */
[----:B------:R-:W-:Y:S01]  /*1720*/  UMOV UR7, 0x400 ;  /* 0x0000040000077882 */ /* 0x000fe20000000000 */
[----:B------:R-:W-:Y:S01]  /*1730*/  IADD3 R5, PT, PT, R2, UR6, RZ ;  /* 0x0000000602057c10 */ /* 0x000fe2000fffe0ff */
[----:B------:R-:W-:Y:S02]  /*1740*/  UISETP.NE.AND UP1, UPT, UR21, 0x1, UPT ;  /* 0x000000011500788c */ /* 0x000fe4000bf25270 */
[----:B0-----:R-:W-:-:S06]  /*1750*/  ULEA UR7, UR15, UR7, 0x18 ;  /* 0x000000070f077291 */ /* 0x001fcc000f8ec0ff */
[----:B------:R-:W-:-:S05]  /*1760*/  LEA R13, R5, UR7, 0x2 ;  /* 0x00000007050d7c11 */ /* 0x000fca000f8e10ff */
[----:B--2---:R3:W-:Y:S01]  /*1770*/  STS [R13], R6 ;  /* 0x000000060d007388 */ /* 0x0047e20000000800 */
[----:B------:R-:W-:Y:S05]  /*1780*/  BRA.U !UP1, `(.L_x_8) ;  /* 0x0000000109287547 */ /* 0x000fea000b800000 */
[----:B------:R-:W-:Y:S01]  /*1790*/  UISETP.NE.AND UP1, UPT, UR21, 0x2, UPT ;  /* 0x000000021500788c */ /* 0x000fe2000bf25270 */
[----:B------:R-:W-:-:S05]  /*17a0*/  IADD3 R7, PT, PT, R11, 0x1, RZ ;  /* 0x000000010b077810 */ /* 0x000fca0007ffe0ff */
[----:B------:R-:W-:Y:S01]  /*17b0*/  PLOP3.LUT P0, PT, PT, PT, UP1, 0x80, 0x8 ;  /* 0x000000000008781c */ /* 0x000fe20003f0f018 */
[----:B---3--:R-:W-:-:S06]  /*17c0*/  IMAD.WIDE.U32 R6, R7, 0x4, R8 ;  /* 0x0000000407067825 */ /* 0x008fcc00078e0008 */
[----:B------:R-:W2:Y:S06]  /*17d0*/  LDG.E R6, desc[UR16][R6.64] ;  /* 0x0000001006067981 */ /* 0x000eac000c1e1900 */
[----:B------:R-:W-:-:S05]  /*17e0*/  @P0 IADD3 R5, PT, PT, R11, 0x2, RZ ;  /* 0x000000020b050810 */ /* 0x000fca0007ffe0ff */
[----:B------:R-:W-:-:S06]  /*17f0*/  @P0 IMAD.WIDE.U32 R8, R5, 0x4, R8 ;  /* 0x0000000405080825 */ /* 0x000fcc00078e0008 */
[----:B------:R-:W3:Y:S04]  /*1800*/  @P0 LDG.E R8, desc[UR16][R8.64] ;  /* 0x0000001008080981 */ /* 0x000ee8000c1e1900 */
[----:B--2---:R4:W-:Y:S04]  /*1810*/  STS [R13+0x4], R6 ;  /* 0x000004060d007388 */ /* 0x0049e80000000800 */
[----:B---3--:R4:W-:Y:S02]  /*1820*/  @P0 STS [R13+0x8], R8 ;  /* 0x000008080d000388 */ /* 0x0089e40000000800 */
.L_x_8:
[----:B012---:R-:W0:Y:S08]  /*1830*/  LDC.64 R10, c[0x0][0x3b0] ;  /* 0x0000ec00ff0a7b82 */ /* 0x007e300000000a00 */
[----:B---34-:R-:W1:Y:S08]  /*1840*/  LDC.64 R6, c[0x0][0x3c8] ;  /* 0x0000f200ff067b82 */ /* 0x018e700000000a00 */
[----:B------:R-:W2:Y:S01]  /*1850*/  LDC.64 R8, c[0x0][0x3c0] ;  /* 0x0000f000ff087b82 */ /* 0x000ea20000000a00 */
[----:B0-----:R-:W-:-:S04]  /*1860*/  IMAD R11, R11, UR5, R4 ;  /* 0x000000050b0b7c24 */ /* 0x001fc8000f8e0204 */
[----:B-1----:R-:W-:-:S05]  /*1870*/  IMAD.WIDE.U32 R12, R11, 0x4, R6 ;  /* 0x000000040b0c7825 */ /* 0x002fca00078e0006 */
[----:B------:R0:W5:Y:S01]  /*1880*/  LDG.E R6, desc[UR16][R12.64] ;  /* 0x000000100c067981 */ /* 0x000162000c1e1900 */
[----:B--2---:R-:W-:-:S05]  /*1890*/  IMAD.WIDE.U32 R14, R11, 0x4, R8 ;  /* 0x000000040b0e7825 */ /* 0x004fca00078e0008 */
[----:B------:R0:W5:Y:S01]  /*18a0*/  LDG.E R7, desc[UR16][R14.64] ;  /* 0x000000100e077981 */ /* 0x000162000c1e1900 */
[----:B------:R-:W-:Y:S02]  /*18b0*/  ISETP.GT.AND P0, PT, R10, RZ, PT ;  /* 0x000000ff0a00720c */ /* 0x000fe40003f04270 */
[----:B------:R-:W-:-:S11]  /*18c0*/  MOV R8, 0xff800000 ;  /* 0xff80000000087802 */ /* 0x000fd60000000f00 */
[----:B0-----:R-:W-:Y:S05]  /*18d0*/  @!P0 BRA `(.L_x_13) ;  /* 0x0000000800ac8947 */ /* 0x001fea0003800000 */
[----:B------:R-:W-:Y:S05]  /*18e0*/  BRA.U UP0, `(.L_x_14) ;  /* 0x0000000100e47547 */ /* 0x000fea000b800000 */
[----:B------:R-:W0:Y:S01]  /*18f0*/  LDCU UR6, c[0x0][0x3b8] ;  /* 0x00007700ff0677ac */ /* 0x000e220008000800 */
[----:B------:R-:W-:Y:S01]  /*1900*/  MOV R8, 0xff800000 ;  /* 0xff80000000087802 */ /* 0x000fe20000000f00 */
[----:B------:R-:W-:Y:S01]  /*1910*/  UISETP.GE.U32.AND UP1, UPT, UR23, 0x7, UPT ;  /* 0x000000071700788c */ /* 0x000fe2000bf26070 */
[----:B0-----:R-:W-:Y:S01]  /*1920*/  FMUL R12, RZ, UR6 ;  /* 0x00000006ff0c7c20 */ /* 0x001fe20008400000 */
[----:B------:R-:W-:-:S07]  /*1930*/  UMOV UR6, URZ ;  /* 0x000000ff00067c82 */ /* 0x000fce0008000000 */
[----:B------:R-:W-:Y:S05]  /*1940*/  BRA.U !UP1, `(.L_x_15) ;  /* 0x0000000109487547 */ /* 0x000fea000b800000 */
[----:B------:R-:W-:Y:S01]  /*1950*/  MOV R8, 0xff800000 ;  /* 0xff80000000087802 */ /* 0x000fe20000000f00 */
[----:B------:R-:W-:-:S06]  /*1960*/  UMOV UR6, URZ ;  /* 0x000000ff00067c82 */ /* 0x000fcc0008000000 */
.L_x_16:
[----:B0-----:R-:W-:Y:S01]  /*1970*/  IMAD R5, R0, R10, UR6 ;  /* 0x0000000600057e24 */ /* 0x001fe2000f8e020a */
[----:B------:R-:W-:Y:S01]  /*1980*/  UIADD3 UR6, UPT, UPT, UR6, 0x8, URZ ;  /* 0x0000000806067890 */ /* 0x000fe2000fffe0ff */
[----:B------:R-:W-:-:S03]  /*1990*/  FSETP.GT.AND P1, PT, R12, R8, PT ;  /* 0x000000080c00720b */ /* 0x000fc60003f24000 */
[----:B------:R-:W-:Y:S01]  /*19a0*/  LEA R5, R5, UR29, 0x2 ;  /* 0x0000001d05057c11 */ /* 0x000fe2000f8e10ff */
[----:B------:R-:W-:Y:S01]  /*19b0*/  UISETP.NE.AND UP1, UPT, UR6, UR10, UPT ;  /* 0x0000000a0600728c */ /* 0x000fe2000bf25270 */
[----:B------:R-:W-:-:S03]  /*19c0*/  FSEL R8, R12, R8, P1 ;  /* 0x000000080c087208 */ /* 0x000fc60000800000 */
[----:B------:R0:W-:Y:S04]  /*19d0*/  STS [R5], R12 ;  /* 0x0000000c05007388 */ /* 0x0001e80000000800 */
        /* <DEDUP_REMOVED lines=9> */
.L_x_15:
[----:B------:R-:W-:-:S09]  /*1a70*/  UISETP.NE.AND UP1, UPT, UR24, URZ, UPT ;  /* 0x000000ff1800728c */ /* 0x000fd2000bf25270 */
[----:B------:R-:W-:Y:S05]  /*1a80*/  BRA.U !UP1, `(.L_x_13) ;  /* 0x0000000909407547 */ /* 0x000fea000b800000 */
[----:B------:R-:W-:Y:S02]  /*1a90*/  UIADD3 UR7, UPT, UPT, UR24, -0x1, URZ ;  /* 0xffffffff18077890 */ /* 0x000fe4000fffe0ff */
[----:B------:R-:W-:Y:S02]  /*1aa0*/  UISETP.NE.AND UP2, UPT, UR25, URZ, UPT ;  /* 0x000000ff1900728c */ /* 0x000fe4000bf45270 */
[----:B------:R-:W-:-:S09]  /*1ab0*/  UISETP.GE.U32.AND UP1, UPT, UR7, 0x3, UPT ;  /* 0x000000030700788c */ /* 0x000fd2000bf26070 */
[----:B------:R-:W-:Y:S05]  /*1ac0*/  BRA.U !UP1, `(.L_x_17) ;  /* 0x0000000109247547 */ /* 0x000fea000b800000 */
[----:B0-----:R-:W-:Y:S01]  /*1ad0*/  IMAD R5, R0, R10, UR6 ;  /* 0x0000000600057e24 */ /* 0x001fe2000f8e020a */
[----:B------:R-:W-:Y:S01]  /*1ae0*/  FSETP.GT.AND P1, PT, R12, R8, PT ;  /* 0x000000080c00720b */ /* 0x000fe20003f24000 */
[----:B------:R-:W-:-:S03]  /*1af0*/  UIADD3 UR6, UPT, UPT, UR6, 0x4, URZ ;  /* 0x0000000406067890 */ /* 0x000fc6000fffe0ff */
[----:B------:R-:W-:Y:S02]  /*1b00*/  LEA R5, R5, UR29, 0x2 ;  /* 0x0000001d05057c11 */ /* 0x000fe4000f8e10ff */
[----:B------:R-:W-:-:S03]  /*1b10*/  FSEL R8, R12, R8, P1 ;  /* 0x000000080c087208 */ /* 0x000fc60000800000 */
[----:B------:R1:W-:Y:S04]  /*1b20*/  STS [R5], R12 ;  /* 0x0000000c05007388 */ /* 0x0003e80000000800 */
[----:B------:R1:W-:Y:S04]  /*1b30*/  STS [R5+0x4], R12 ;  /* 0x0000040c05007388 */ /* 0x0003e80000000800 */
[----:B------:R1:W-:Y:S04]  /*1b40*/  STS [R5+0x8], R12 ;  /* 0x0000080c05007388 */ /* 0x0003e80000000800 */
[----:B------:R1:W-:Y:S02]  /*1b50*/  STS [R5+0xc], R12 ;  /* 0x00000c0c05007388 */ /* 0x0003e40000000800 */
.L_x_17:
[----:B------:R-:W-:Y:S05]  /*1b60*/  BRA.U !UP2, `(.L_x_13) ;  /* 0x000000090a087547 */ /* 0x000fea000b800000 */
[----:B------:R-:W-:Y:S02]  /*1b70*/  UISETP.NE.AND UP1, UPT, UR25, 0x1, UPT ;  /* 0x000000011900788c */ /* 0x000fe4000bf25270 */
[----:B------:R-:W-:-:S07]  /*1b80*/  UISETP.NE.AND UP2, UPT, UR12, URZ, UPT ;  /* 0x000000ff0c00728c */ /* 0x000fce000bf45270 */
[----:B------:R-:W-:Y:S05]  /*1b90*/  BRA.U !UP1, `(.L_x_18) ;  /* 0x00000001091c7547 */ /* 0x000fea000b800000 */
[----:B01----:R-:W-:Y:S01]  /*1ba0*/  IMAD R5, R0, R10, UR6 ;  /* 0x0000000600057e24 */ /* 0x003fe2000f8e020a */
[----:B------:R-:W-:Y:S01]  /*1bb0*/  FSETP.GT.AND P1, PT, R12, R8, PT ;  /* 0x000000080c00720b */ /* 0x000fe20003f24000 */
[----:B------:R-:W-:-:S03]  /*1bc0*/  UIADD3 UR6, UPT, UPT, UR6, 0x2, URZ ;  /* 0x0000000206067890 */ /* 0x000fc6000fffe0ff */
[----:B------:R-:W-:Y:S02]  /*1bd0*/  LEA R5, R5, UR29, 0x2 ;  /* 0x0000001d05057c11 */ /* 0x000fe4000f8e10ff */
[----:B------:R-:W-:-:S03]  /*1be0*/  FSEL R8, R12, R8, P1 ;  /* 0x000000080c087208 */ /* 0x000fc60000800000 */
[----:B------:R2:W-:Y:S04]  /*1bf0*/  STS [R5], R12 ;  /* 0x0000000c05007388 */ /* 0x0005e80000000800 */
[----:B------:R2:W-:Y:S02]  /*1c00*/  STS [R5+0x4], R12 ;  /* 0x0000040c05007388 */ /* 0x0005e40000000800 */
.L_x_18:
[----:B------:R-:W-:Y:S05]  /*1c10*/  BRA.U !UP2, `(.L_x_13) ;  /* 0x000000050adc7547 */ /* 0x000fea000b800000 */
[----:B012---:R-:W-:Y:S01]  /*1c20*/  IMAD R5, R0, R10, UR6 ;  /* 0x0000000600057e24 */ /* 0x007fe2000f8e020a */
[----:B------:R-:W-:-:S04]  /*1c30*/  FSETP.GT.AND P1, PT, R12, R8, PT ;  /* 0x000000080c00720b */ /* 0x000fc80003f24000 */
[----:B------:R-:W-:Y:S02]  /*1c40*/  LEA R5, R5, UR29, 0x2 ;  /* 0x0000001d05057c11 */ /* 0x000fe4000f8e10ff */
[----:B------:R-:W-:-:S03]  /*1c50*/  FSEL R8, R12, R8, P1 ;  /* 0x000000080c087208 */ /* 0x000fc60000800000 */
[----:B------:R3:W-:Y:S01]  /*1c60*/  STS [R5], R12 ;  /* 0x0000000c05007388 */ /* 0x0007e20000000800 */
[----:B------:R-:W-:Y:S05]  /*1c70*/  BRA `(.L_x_13) ;  /* 0x0000000400c47947 */ /* 0x000fea0003800000 */
.L_x_14:
[----:B------:R-:W-:Y:S01]  /*1c80*/  MOV R8, 0xff800000 ;  /* 0xff80000000087802 */ /* 0x000fe20000000f00 */
[----:B------:R-:W-:-:S06]  /*1c90*/  UMOV UR6, URZ ;  /* 0x000000ff00067c82 */ /* 0x000fcc0008000000 */
.L_x_24:
[----:B------:R-:W-:Y:S01]  /*1ca0*/  UISETP.GE.U32.AND UP1, UPT, UR19, 0x7, UPT ;  /* 0x000000071300788c */ /* 0x000fe2000bf26070 */
[----:B------:R-:W-:Y:S01]  /*1cb0*/  HFMA2 R13, -RZ, RZ, 0, 0 ;  /* 0x00000000ff0d7431 */ /* 0x000fe200000001ff */
[----:B------:R-:W-:-:S07]  /*1cc0*/  UMOV UR7, URZ ;  /* 0x000000ff00077c82 */ /* 0x000fce0008000000 */
[----:B------:R-:W-:Y:S05]  /*1cd0*/  BRA.U !UP1, `(.L_x_19) ;  /* 0x0000000109987547 */ /* 0x000fea000b800000 */
[----:B------:R-:W0:Y:S01]  /*1ce0*/  S2UR UR15, SR_CgaCtaId ;  /* 0x00000000000f79c3 */ /* 0x000e220000008800 */
[----:B------:R-:W-:Y:S01]  /*1cf0*/  UMOV UR7, 0x400 ;  /* 0x0000040000077882 */ /* 0x000fe20000000000 */
[----:B------:R-:W-:Y:S01]  /*1d00*/  MOV R13, RZ ;  /* 0x000000ff000d7202 */ /* 0x000fe20000000f00 */
[----:B------:R-:W1:Y:S01]  /*1d10*/  LDCU UR30, c[0x0][0x3a4] ;  /* 0x00007480ff1e77ac */ /* 0x000e620008000800 */
[----:B0-----:R-:W-:-:S03]  /*1d20*/  ULEA UR28, UR15, UR7, 0x18 ;  /* 0x000000070f1c7291 */ /* 0x001fc6000f8ec0ff */
[----:B-1----:R-:W-:-:S09]  /*1d30*/  UMOV UR7, URZ ;  /* 0x000000ff00077c82 */ /* 0x002fd20008000000 */
.L_x_20:
[----:B------:R-:W-:Y:S02]  /*1d40*/  UIMAD UR15, UR6, UR30, UR7 ;  /* 0x0000001e060f72a4 */ /* 0x000fe4000f8e0207 */
[----:B------:R-:W-:Y:S01]  /*1d50*/  IADD3 R5, PT, PT, R2, UR7, RZ ;  /* 0x0000000702057c10 */ /* 0x000fe2000fffe0ff */
[----:B------:R-:W-:Y:S02]  /*1d60*/  UIADD3 UR7, UPT, UPT, UR7, 0x8, URZ ;  /* 0x0000000807077890 */ /* 0x000fe4000fffe0ff */
[----:B------:R-:W-:Y:S01]  /*1d70*/  ULEA UR15, UR15, UR14, 0x2 ;  /* 0x0000000e0f0f7291 */ /* 0x000fe2000f8e10ff */
[----:B------:R-:W-:Y:S01]  /*1d80*/  LEA R15, R5, UR28, 0x2 ;  /* 0x0000001c050f7c11 */ /* 0x000fe2000f8e10ff */
[----:B------:R-:W-:-:S04]  /*1d90*/  UISETP.NE.AND UP1, UPT, UR7, UR13, UPT ;  /* 0x0000000d0700728c */ /* 0x000fc8000bf25270 */
[----:B------:R-:W-:Y:S04]  /*1da0*/  LDS R16, [R15] ;  /* 0x000000000f107984 */ /* 0x000fe80000000800 */
[----:B------:R-:W0:Y:S04]  /*1db0*/  LDS R17, [UR15] ;  /* 0x0000000fff117984 */ /* 0x000e280008000800 */
[----:B------:R-:W-:Y:S04]  /*1dc0*/  LDS R19, [R15+0x4] ;  /* 0x000004000f137984 */ /* 0x000fe80000000800 */
[----:B------:R-:W1:Y:S04]  /*1dd0*/  LDS R18, [UR15+0x4] ;  /* 0x0000040fff127984 */ /* 0x000e680008000800 */
[----:B------:R-:W-:Y:S04]  /*1de0*/  LDS R21, [R15+0x8] ;  /* 0x000008000f157984 */ /* 0x000fe80000000800 */
[----:B------:R-:W2:Y:S04]  /*1df0*/  LDS R20, [UR15+0x8] ;  /* 0x0000080fff147984 */ /* 0x000ea80008000800 */
[----:B------:R-:W-:Y:S04]  /*1e00*/  LDS R23, [R15+0xc] ;  /* 0x00000c000f177984 */ /* 0x000fe80000000800 */
[----:B------:R-:W3:Y:S04]  /*1e10*/  LDS R22, [UR15+0xc] ;  /* 0x00000c0fff167984 */ /* 0x000ee80008000800 */
[----:B------:R-:W-:Y:S04]  /*1e20*/  LDS R25, [R15+0x10] ;  /* 0x000010000f197984 */ /* 0x000fe80000000800 */
[----:B------:R-:W4:Y:S04]  /*1e30*/  LDS R24, [UR15+0x10] ;  /* 0x0000100fff187984 */ /* 0x000f280008000800 */
[----:B------:R-:W-:Y:S04]  /*1e40*/  LDS R9, [R15+0x14] ;  /* 0x000014000f097984 */ /* 0x000fe80000000800 */
[----:B------:R-:W4:Y:S01]  /*1e50*/  LDS R12, [UR15+0x14] ;  /* 0x0000140fff0c7984 */ /* 0x000f220008000800 */
[----:B0-----:R-:W-:-:S03]  /*1e60*/  FFMA R16, R16, R17, R13 ;  /* 0x0000001110107223 */ /* 0x001fc6000000000d */
[----:B------:R-:W-:Y:S04]  /*1e70*/  LDS R5, [R15+0x18] ;  /* 0x000018000f057984 */ /* 0x000fe80000000800 */
[----:B------:R-:W0:Y:S01]  /*1e80*/  LDS R10, [UR15+0x18] ;  /* 0x0000180fff0a7984 */ /* 0x000e220008000800 */
[----:B-1----:R-:W-:-:S03]  /*1e90*/  FFMA R16, R19, R18, R16 ;  /* 0x0000001213107223 */ /* 0x002fc60000000010 */
[----:B------:R-:W-:Y:S04]  /*1ea0*/  LDS R11, [R15+0x1c] ;  /* 0x00001c000f0b7984 */ /* 0x000fe80000000800 */
[----:B------:R-:W1:Y:S01]  /*1eb0*/  LDS R14, [UR15+0x1c] ;  /* 0x00001c0fff0e7984 */ /* 0x000e620008000800 */
[----:B--2---:R-:W-:-:S04]  /*1ec0*/  FFMA R16, R21, R20, R16 ;  /* 0x0000001415107223 */ /* 0x004fc80000000010 */
[----:B---3--:R-:W-:-:S04]  /*1ed0*/  FFMA R16, R23, R22, R16 ;  /* 0x0000001617107223 */ /* 0x008fc80000000010 */
[----:B----4-:R-:W-:-:S04]  /*1ee0*/  FFMA R16, R25, R24, R16 ;  /* 0x0000001819107223 */ /* 0x010fc80000000010 */
[----:B------:R-:W-:-:S04]  /*1ef0*/  FFMA R12, R9, R12, R16 ;  /* 0x0000000c090c7223 */ /* 0x000fc80000000010 */
[----:B0-----:R-:W-:-:S04]  /*1f00*/  FFMA R10, R5, R10, R12 ;  /* 0x0000000a050a7223 */ /* 0x001fc8000000000c */
[----:B-1----:R-:W-:Y:S01]  /*1f10*/  FFMA R13, R11, R14, R10 ;  /* 0x0000000e0b0d7223 */ /* 0x002fe2000000000a */
[----:B------:R-:W-:Y:S06]  /*1f20*/  BRA.U UP1, `(.L_x_20) ;  /* 0xfffffffd01847547 */ /* 0x000fec000b83ffff */
[----:B------:R-:W-:-:S05]  /*1f30*/  UMOV UR7, UR13 ;  /* 0x0000000d00077c82 */ /* 0x000fca0008000000 */
.L_x_19:
[----:B------:R-:W-:-:S09]  /*1f40*/  UISETP.NE.AND UP1, UPT, UR20, URZ, UPT ;  /* 0x000000ff1400728c */ /* 0x000fd2000bf25270 */
[----:B------:R-:W-:Y:S05]  /*1f50*/  BRA.U !UP1, `(.L_x_21) ;  /* 0x0000000109e07547 */ /* 0x000fea000b800000 */
[----:B------:R-:W-:Y:S02]  /*1f60*/  UIADD3 UR15, UPT, UPT, UR20, -0x1, URZ ;  /* 0xffffffff140f7890 */ /* 0x000fe4000fffe0ff */
[----:B------:R-:W-:Y:S02]  /*1f70*/  UISETP.NE.AND UP2, UPT, UR21, URZ, UPT ;  /* 0x000000ff1500728c */ /* 0x000fe4000bf45270 */
[----:B------:R-:W-:-:S09]  /*1f80*/  UISETP.GE.U32.AND UP1, UPT, UR15, 0x3, UPT ;  /* 0x000000030f00788c */ /* 0x000fd2000bf26070 */
[----:B------:R-:W-:Y:S05]  /*1f90*/  BRA.U !UP1, `(.L_x_22) ;  /* 0x0000000109547547 */ /* 0x000fea000b800000 */
[----:B------:R-:W0:Y:S01]  /*1fa0*/  S2UR UR30, SR_CgaCtaId ;  /* 0x00000000001e79c3 */ /* 0x000e220000008800 */
[----:B------:R-:W1:Y:S01]  /*1fb0*/  LDCU UR15, c[0x0][0x3a4] ;  /* 0x00007480ff0f77ac */ /* 0x000e620008000800 */
[----:B------:R-:W-:Y:S01]  /*1fc0*/  IADD3 R5, PT, PT, R2, UR7, RZ ;  /* 0x0000000702057c10 */ /* 0x000fe2000fffe0ff */
[----:B------:R-:W-:Y:S01]  /*1fd0*/  UMOV UR28, 0x400 ;  /* 0x00000400001c7882 */ /* 0x000fe20000000000 */
[----:B-1----:R-:W-:Y:S02]  /*1fe0*/  UIMAD UR15, UR6, UR15, UR7 ;  /* 0x0000000f060f72a4 */ /* 0x002fe4000f8e0207 */
[----:B------:R-:W-:Y:S02]  /*1ff0*/  UIADD3 UR7, UPT, UPT, UR7, 0x4, URZ ;  /* 0x0000000407077890 */ /* 0x000fe4000fffe0ff */
[----:B------:R-:W-:Y:S02]  /*2000*/  ULEA UR15, UR15, UR14, 0x2 ;  /* 0x0000000e0f0f7291 */ /* 0x000fe4000f8e10ff */
[----:B0-----:R-:W-:-:S06]  /*2010*/  ULEA UR28, UR30, UR28, 0x18 ;  /* 0x0000001c1e1c7291 */ /* 0x001fcc000f8ec0ff */
[----:B------:R-:W-:Y:S01]  /*2020*/  LEA R5, R5, UR28, 0x2 ;  /* 0x0000001c05057c11 */ /* 0x000fe2000f8e10ff */
[----:B------:R-:W-:Y:S04]  /*2030*/  LDS R9, [UR15] ;  /* 0x0000000fff097984 */ /* 0x000fe80008000800 */
[----:B------:R-:W0:Y:S04]  /*2040*/  LDS R10, [R5] ;  /* 0x00000000050a7984 */ /* 0x000e280000000800 */
[----:B------:R-:W-:Y:S04]  /*2050*/  LDS R12, [R5+0x4] ;  /* 0x00000400050c7984 */ /* 0x000fe80000000800 */
[----:B------:R-:W1:Y:S04]  /*2060*/  LDS R11, [UR15+0x4] ;  /* 0x0000040fff0b7984 */ /* 0x000e680008000800 */
[----:B------:R-:W-:Y:S04]  /*2070*/  LDS R14, [R5+0x8] ;  /* 0x00000800050e7984 */ /* 0x000fe80000000800 */
[----:B------:R-:W2:Y:S04]  /*2080*/  LDS R15, [UR15+0x8] ;  /* 0x0000080fff0f7984 */ /* 0x000ea80008000800 */
[----:B------:R-:W-:Y:S04]  /*2090*/  LDS R16, [R5+0xc] ;  /* 0x00000c0005107984 */ /* 0x000fe80000000800 */
[----:B------:R-:W3:Y:S01]  /*20a0*/  LDS R17, [UR15+0xc] ;  /* 0x00000c0fff117984 */ /* 0x000ee20008000800 */
[----:B0-----:R-:W-:-:S04]  /*20b0*/  FFMA R9, R10, R9, R13 ;  /* 0x000000090a097223 */ /* 0x001fc8000000000d */
[----:B-1----:R-:W-:-:S04]  /*20c0*/  FFMA R9, R12, R11, R9 ;  /* 0x0000000b0c097223 */ /* 0x002fc80000000009 */
[----:B--2---:R-:W-:-:S04]  /*20d0*/  FFMA R9, R14, R15, R9 ;  /* 0x0000000f0e097223 */ /* 0x004fc80000000009 */
[----:B---3--:R-:W-:-:S07]  /*20e0*/  FFMA R13, R16, R17, R9 ;  /* 0x00000011100d7223 */ /* 0x008fce0000000009 */
.L_x_22:
[----:B------:R-:W-:Y:S05]  /*20f0*/  BRA.U !UP2, `(.L_x_21) ;  /* 0x000000010a787547 */ /* 0x000fea000b800000 */
[----:B------:R-:W-:Y:S02]  /*2100*/  UISETP.NE.AND UP1, UPT, UR21, 0x1, UPT ;  /* 0x000000011500788c */ /* 0x000fe4000bf25270 */
[----:B------:R-:W-:-:S07]  /*2110*/  UISETP.NE.AND UP2, UPT, UR26, URZ, UPT ;  /* 0x000000ff1a00728c */ /* 0x000fce000bf45270 */
[----:B------:R-:W-:Y:S05]  /*2120*/  BRA.U !UP1, `(.L_x_23) ;  /* 0x00000001093c7547 */ /* 0x000fea000b800000 */
[----:B------:R-:W0:Y:S01]  /*2130*/  S2UR UR28, SR_CgaCtaId ;  /* 0x00000000001c79c3 */ /* 0x000e220000008800 */
[----:B------:R-:W1:Y:S01]  /*2140*/  LDCU UR15, c[0x0][0x3a4] ;  /* 0x00007480ff0f77ac */ /* 0x000e620008000800 */
[----:B------:R-:W-:Y:S01]  /*2150*/  IADD3 R5, PT, PT, R2, UR7, RZ ;  /* 0x0000000702057c10 */ /* 0x000fe2000fffe0ff */
[----:B-1----:R-:W-:Y:S02]  /*2160*/  UIMAD UR30, UR6, UR15, UR7 ;  /* 0x0000000f061e72a4 */ /* 0x002fe4000f8e0207 */
[----:B------:R-:W-:Y:S01]  /*2170*/  UIADD3 UR7, UPT, UPT, UR7, 0x2, URZ ;  /* 0x0000000207077890 */ /* 0x000fe2000fffe0ff */
[----:B------:R-:W-:Y:S01]  /*2180*/  UMOV UR15, 0x400 ;  /* 0x00000400000f7882 */ /* 0x000fe20000000000 */
[----:B------:R-:W-:Y:S02]  /*2190*/  ULEA UR30, UR30, UR14, 0x2 ;  /* 0x0000000e1e1e7291 */ /* 0x000fe4000f8e10ff */
[----:B0-----:R-:W-:-:S06]  /*21a0*/  ULEA UR15, UR28, UR15, 0x18 ;  /* 0x0000000f1c0f7291 */ /* 0x001fcc000f8ec0ff */
[----:B------:R-:W-:Y:S01]  /*21b0*/  LEA R5, R5, UR15, 0x2 ;  /* 0x0000000f05057c11 */ /* 0x000fe2000f8e10ff */
[----:B------:R-:W-:Y:S04]  /*21c0*/  LDS R9, [UR30] ;  /* 0x0000001eff097984 */ /* 0x000fe80008000800 */
[----:B------:R-:W0:Y:S04]  /*21d0*/  LDS R10, [R5] ;  /* 0x00000000050a7984 */ /* 0x000e280000000800 */
[----:B------:R-:W-:Y:S04]  /*21e0*/  LDS R12, [R5+0x4] ;  /* 0x00000400050c7984 */ /* 0x000fe80000000800 */
[----:B------:R-:W1:Y:S01]  /*21f0*/  LDS R11, [UR30+0x4] ;  /* 0x0000041eff0b7984 */ /* 0x000e620008000800 */
[----:B0-----:R-:W-:-:S04]  /*2200*/  FFMA R9, R10, R9, R13 ;  /* 0x000000090a097223 */ /* 0x001fc8000000000d */
[----:B-1----:R-:W-:-:S07]  /*2210*/  FFMA R13, R12, R11, R9 ;  /* 0x0000000b0c0d7223 */ /* 0x002fce0000000009 */
.L_x_23:
[----:B------:R-:W-:Y:S05]  /*2220*/  BRA.U !UP2, `(.L_x_21) ;  /* 0x000000010a2c7547 */ /* 0x000fea000b800000 */
[----:B------:R-:W0:Y:S01]  /*2230*/  S2UR UR30, SR_CgaCtaId ;  /* 0x00000000001e79c3 */ /* 0x000e220000008800 */
[----:B------:R-:W1:Y:S01]  /*2240*/  LDCU UR15, c[0x0][0x3a4] ;  /* 0x00007480ff0f77ac */ /* 0x000e620008000800 */
[----:B------:R-:W-:Y:S01]  /*2250*/  IADD3 R5, PT, PT, R2, UR7, RZ ;  /* 0x0000000702057c10 */ /* 0x000fe2000fffe0ff */
[----:B------:R-:W-:Y:S01]  /*2260*/  UMOV UR28, 0x400 ;  /* 0x00000400001c7882 */ /* 0x000fe20000000000 */
[----:B-1----:R-:W-:-:S04]  /*2270*/  UIMAD UR15, UR6, UR15, UR7 ;  /* 0x0000000f060f72a4 */ /* 0x002fc8000f8e0207 */
[----:B------:R-:W-:Y:S02]  /*2280*/  ULEA UR15, UR15, UR14, 0x2 ;  /* 0x0000000e0f0f7291 */ /* 0x000fe4000f8e10ff */
[----:B0-----:R-:W-:-:S06]  /*2290*/  ULEA UR28, UR30, UR28, 0x18 ;  /* 0x0000001c1e1c7291 */ /* 0x001fcc000f8ec0ff */
[----:B------:R-:W-:Y:S01]  /*22a0*/  LEA R5, R5, UR28, 0x2 ;  /* 0x0000001c05057c11 */ /* 0x000fe2000f8e10ff */
[----:B------:R-:W-:Y:S04]  /*22b0*/  LDS R9, [UR15] ;  /* 0x0000000fff097984 */ /* 0x000fe80008000800 */
[----:B------:R-:W0:Y:S02]  /*22c0*/  LDS R10, [R5] ;  /* 0x00000000050a7984 */ /* 0x000e240000000800 */
[----:B0-----:R-:W-:-:S07]  /*22d0*/  FFMA R13, R10, R9, R13 ;  /* 0x000000090a0d7223 */ /* 0x001fce000000000d */
.L_x_21:
[----:B------:R-:W0:Y:S01]  /*22e0*/  LDC R10, c[0x0][0x3b0] ;  /* 0x0000ec00ff0a7b82 */ /* 0x000e220000000800 */
[----:B------:R-:W1:Y:S02]  /*22f0*/  LDCU UR7, c[0x0][0x3b8] ;  /* 0x00007700ff0777ac */ /* 0x000e640008000800 */
[----:B-1----:R-:W-:Y:S01]  /*2300*/  FMUL R13, R13, UR7 ;  /* 0x000000070d0d7c20 */ /* 0x002fe20008400000 */
[----:B0-----:R-:W-:Y:S01]  /*2310*/  IMAD R5, R0, R10, UR6 ;  /* 0x0000000600057e24 */ /* 0x001fe2000f8e020a */
[----:B------:R-:W-:-:S03]  /*2320*/  UIADD3 UR6, UPT, UPT, UR6, 0x1, URZ ;  /* 0x0000000106067890 */ /* 0x000fc6000fffe0ff */
[-C--:B------:R-:W-:Y:S02]  /*2330*/  FSETP.GT.AND P1, PT, R13, R8.reuse, PT ;  /* 0x000000080d00720b */ /* 0x080fe40003f24000 */
[----:B------:R-:W-:Y:S02]  /*2340*/  LEA R12, R5, UR29, 0x2 ;  /* 0x0000001d050c7c11 */ /* 0x000fe4000f8e10ff */
[----:B------:R-:W-:Y:S02]  /*2350*/  ISETP.NE.AND P2, PT, R10, UR6, PT ;  /* 0x000000060a007c0c */ /* 0x000fe4000bf45270 */
[----:B------:R-:W-:Y:S01]  /*2360*/  FSEL R8, R13, R8, P1 ;  /* 0x000000080d087208 */ /* 0x000fe20000800000 */
[----:B------:R4:W-:Y:S10]  /*2370*/  STS [R12], R13 ;  /* 0x0000000d0c007388 */ /* 0x0009f40000000800 */
[----:B----4-:R-:W-:Y:S05]  /*2380*/  @P2 BRA `(.L_x_24) ;  /* 0xfffffff800442947 */ /* 0x010fea000383ffff */
.L_x_13:
[----:B------:R-:W-:Y:S01]  /*2390*/  HFMA2 R9, -RZ, RZ, 0, 0 ;  /* 0x00000000ff097431 */ /* 0x000fe200000001ff */
[----:B------:R-:W-:Y:S06]  /*23a0*/  @!P0 BRA `(.L_x_25) ;  /* 0x0000000800988947 */ /* 0x000fec0003800000 */
[----:B------:R-:W-:Y:S01]  /*23b0*/  UISETP.GE.U32.AND UP1, UPT, UR23, 0x7, UPT ;  /* 0x000000071700788c */ /* 0x000fe2000bf26070 */
[----:B------:R-:W-:Y:S01]  /*23c0*/  MOV R9, RZ ;  /* 0x000000ff00097202 */ /* 0x000fe20000000f00 */
[----:B------:R-:W-:-:S07]  /*23d0*/  UMOV UR6, URZ ;  /* 0x000000ff00067c82 */ /* 0x000fce0008000000 */
[----:B------:R-:W-:Y:S05]  /*23e0*/  BRA.U !UP1, `(.L_x_26) ;  /* 0x0000000509407547 */ /* 0x000fea000b800000 */
[----:B------:R-:W-:Y:S01]  /*23f0*/  MOV R9, RZ ;  /* 0x000000ff00097202 */ /* 0x000fe20000000f00 */
[----:B------:R-:W-:-:S06]  /*2400*/  UMOV UR6, URZ ;  /* 0x000000ff00067c82 */ /* 0x000fcc0008000000 */
.L_x_27:
[----:B01234-:R-:W-:Y:S01]  /*2410*/  IMAD R5, R0, R10, UR6 ;  /* 0x0000000600057e24 */ /* 0x01ffe2000f8e020a */
[----:B------:R-:W-:-:S04]  /*2420*/  UIADD3 UR6, UPT, UPT, UR6, 0x8, URZ ;  /* 0x0000000806067890 */ /* 0x000fc8000fffe0ff */
[----:B------:R-:W-:Y:S01]  /*2430*/  LEA R5, R5, UR29, 0x2 ;  /* 0x0000001d05057c11 */ /* 0x000fe2000f8e10ff */
[----:B------:R-:W-:-:S04]  /*2440*/  UISETP.NE.AND UP1, UPT, UR6, UR10, UPT ;  /* 0x0000000a0600728c */ /* 0x000fc8000bf25270 */
[----:B------:R-:W0:Y:S04]  /*2450*/  LDS R11, [R5] ;  /* 0x00000000050b7984 */ /* 0x000e280000000800 */
[----:B------:R-:W1:Y:S04]  /*2460*/  LDS R17, [R5+0x4] ;  /* 0x0000040005117984 */ /* 0x000e680000000800 */
[----:B------:R-:W2:Y:S04]  /*2470*/  LDS R19, [R5+0x8] ;  /* 0x0000080005137984 */ /* 0x000ea80000000800 */
[----:B------:R-:W3:Y:S04]  /*2480*/  LDS R21, [R5+0xc] ;  /* 0x00000c0005157984 */ /* 0x000ee80000000800 */
[----:B------:R-:W4:Y:S04]  /*2490*/  LDS R23, [R5+0x10] ;  /* 0x0000100005177984 */ /* 0x000f280000000800 */
[----:B------:R-:W4:Y:S04]  /*24a0*/  LDS R13, [R5+0x14] ;  /* 0x00001400050d7984 */ /* 0x000f280000000800 */
[----:B------:R-:W4:Y:S01]  /*24b0*/  LDS R15, [R5+0x1c] ;  /* 0x00001c00050f7984 */ /* 0x000f220000000800 */
[----:B0-----:R-:W-:-:S03]  /*24c0*/  FADD R12, R11, -R8 ;  /* 0x800000080b0c7221 */ /* 0x001fc60000000000 */
[----:B------:R-:W0:Y:S01]  /*24d0*/  LDS R11, [R5+0x18] ;  /* 0x00001800050b7984 */ /* 0x000e220000000800 */
[--C-:B-1----:R-:W-:Y:S01]  /*24e0*/  FADD R17, R17, -R8.reuse ;  /* 0x8000000811117221 */ /* 0x102fe20000000000 */
[----:B------:R-:W-:Y:S01]  /*24f0*/  FMUL R12, R12, 1.4426950216293334961 ;  /* 0x3fb8aa3b0c0c7820 */ /* 0x000fe20000400000 */
[--C-:B--2---:R-:W-:Y:S02]  /*2500*/  FADD R19, R19, -R8.reuse ;  /* 0x8000000813137221 */ /* 0x104fe40000000000 */
[----:B------:R-:W-:Y:S02]  /*2510*/  FMUL R14, R17, 1.4426950216293334961 ;  /* 0x3fb8aa3b110e7820 */ /* 0x000fe40000400000 */
[----:B------:R-:W-:Y:S01]  /*2520*/  FSETP.GEU.AND P1, PT, R12, -126, PT ;  /* 0xc2fc00000c00780b */ /* 0x000fe20003f2e000 */
[----:B------:R-:W-:Y:S01]  /*2530*/  FMUL R16, R19, 1.4426950216293334961 ;  /* 0x3fb8aa3b13107820 */ /* 0x000fe20000400000 */
[--C-:B---3--:R-:W-:Y:S01]  /*2540*/  FADD R21, R21, -R8.reuse ;  /* 0x8000000815157221 */ /* 0x108fe20000000000 */
[----:B------:R-:W-:Y:S01]  /*2550*/  FSETP.GEU.AND P6, PT, R14, -126, PT ;  /* 0xc2fc00000e00780b */ /* 0x000fe20003fce000 */
[----:B----4-:R-:W-:-:S02]  /*2560*/  FADD R23, R23, -R8 ;  /* 0x8000000817177221 */ /* 0x010fc40000000000 */
[----:B------:R-:W-:Y:S01]  /*2570*/  FSETP.GEU.AND P5, PT, R16, -126, PT ;  /* 0xc2fc00001000780b */ /* 0x000fe20003fae000 */
[----:B------:R-:W-:Y:S01]  /*2580*/  FMUL R21, R21, 1.4426950216293334961 ;  /* 0x3fb8aa3b15157820 */ /* 0x000fe20000400000 */
[----:B------:R-:W-:Y:S01]  /*2590*/  FADD R13, R13, -R8 ;  /* 0x800000080d0d7221 */ /* 0x000fe20000000000 */
[----:B------:R-:W-:-:S04]  /*25a0*/  FMUL R23, R23, 1.4426950216293334961 ;  /* 0x3fb8aa3b17177820 */ /* 0x000fc80000400000 */
[----:B------:R-:W-:Y:S01]  /*25b0*/  @!P1 FMUL R12, R12, 0.5 ;  /* 0x3f0000000c0c9820 */ /* 0x000fe20000400000 */
[----:B------:R-:W-:Y:S01]  /*25c0*/  FADD R15, R15, -R8 ;  /* 0x800000080f0f7221 */ /* 0x000fe20000000000 */
[----:B------:R-:W-:Y:S01]  /*25d0*/  FMUL R13, R13, 1.4426950216293334961 ;  /* 0x3fb8aa3b0d0d7820 */ /* 0x000fe20000400000 */
[----:B------:R-:W-:Y:S01]  /*25e0*/  FSETP.GEU.AND P0, PT, R21, -126, PT ;  /* 0xc2fc00001500780b */ /* 0x000fe20003f0e000 */
[----:B------:R-:W-:Y:S01]  /*25f0*/  @!P6 FMUL R14, R14, 0.5 ;  /* 0x3f0000000e0ee820 */ /* 0x000fe20000400000 */
[----:B------:R-:W-:Y:S01]  /*2600*/  FMUL R15, R15, 1.4426950216293334961 ;  /* 0x3fb8aa3b0f0f7820 */ /* 0x000fe20000400000 */
[----:B------:R-:W1:Y:S01]  /*2610*/  MUFU.EX2 R12, R12 ;  /* 0x0000000c000c7308 */ /* 0x000e620000000800 */
[----:B------:R-:W-:Y:S01]  /*2620*/  @!P5 FMUL R16, R16, 0.5 ;  /* 0x3f0000001010d820 */ /* 0x000fe20000400000 */
[----:B------:R-:W-:-:S06]  /*2630*/  FSETP.GEU.AND P2, PT, R23, -126, PT ;  /* 0xc2fc00001700780b */ /* 0x000fcc0003f4e000 */
[----:B------:R-:W2:Y:S02]  /*2640*/  MUFU.EX2 R14, R14 ;  /* 0x0000000e000e7308 */ /* 0x000ea40000000800 */
[----:B------:R-:W-:Y:S01]  /*2650*/  @!P0 FMUL R21, R21, 0.5 ;  /* 0x3f00000015158820 */ /* 0x000fe20000400000 */
[----:B0-----:R-:W-:-:S04]  /*2660*/  FADD R11, R11, -R8 ;  /* 0x800000080b0b7221 */ /* 0x001fc80000000000 */
[----:B------:R-:W-:Y:S01]  /*2670*/  @!P2 FMUL R23, R23, 0.5 ;  /* 0x3f0000001717a820 */ /* 0x000fe20000400000 */
[----:B------:R-:W0:Y:S01]  /*2680*/  MUFU.EX2 R16, R16 ;  /* 0x0000001000107308 */ /* 0x000e220000000800 */
[----:B------:R-:W-:Y:S01]  /*2690*/  FMUL R11, R11, 1.4426950216293334961 ;  /* 0x3fb8aa3b0b0b7820 */ /* 0x000fe20000400000 */
[----:B-1----:R-:W-:Y:S01]  /*26a0*/  @!P1 FMUL R12, R12, R12 ;  /* 0x0000000c0c0c9220 */ /* 0x002fe20000400000 */
[----:B------:R-:W-:-:S03]  /*26b0*/  FSETP.GEU.AND P1, PT, R13, -126, PT ;  /* 0xc2fc00000d00780b */ /* 0x000fc60003f2e000 */
[----:B------:R-:W-:Y:S01]  /*26c0*/  FADD R9, R12, R9 ;  /* 0x000000090c097221 */ /* 0x000fe20000000000 */
[----:B------:R4:W-:Y:S01]  /*26d0*/  STS [R5], R12 ;  /* 0x0000000c05007388 */ /* 0x0009e20000000800 */
[----:B------:R-:W1:Y:S01]  /*26e0*/  MUFU.EX2 R18, R21 ;  /* 0x0000001500127308 */ /* 0x000e620000000800 */
[----:B--2---:R-:W-:Y:S01]  /*26f0*/  @!P6 FMUL R14, R14, R14 ;  /* 0x0000000e0e0ee220 */ /* 0x004fe20000400000 */
[----:B------:R-:W-:-:S03]  /*2700*/  FSETP.GEU.AND P6, PT, R11, -126, PT ;  /* 0xc2fc00000b00780b */ /* 0x000fc60003fce000 */
[----:B------:R-:W-:Y:S01]  /*2710*/  FADD R9, R9, R14 ;  /* 0x0000000e09097221 */ /* 0x000fe20000000000 */
[----:B------:R4:W-:Y:S02]  /*2720*/  STS [R5+0x4], R14 ;  /* 0x0000040e05007388 */ /* 0x0009e40000000800 */
[----:B------:R-:W-:Y:S01]  /*2730*/  @!P1 FMUL R13, R13, 0.5 ;  /* 0x3f0000000d0d9820 */ /* 0x000fe20000400000 */
[----:B0-----:R-:W-:Y:S01]  /*2740*/  @!P5 FMUL R16, R16, R16 ;  /* 0x000000101010d220 */ /* 0x001fe20000400000 */
[----:B------:R-:W-:Y:S01]  /*2750*/  FSETP.GEU.AND P5, PT, R15, -126, PT ;  /* 0xc2fc00000f00780b */ /* 0x000fe20003fae000 */
[----:B------:R-:W0:Y:S02]  /*2760*/  MUFU.EX2 R20, R23 ;  /* 0x0000001700147308 */ /* 0x000e240000000800 */
[----:B------:R-:W-:Y:S01]  /*2770*/  FADD R9, R9, R16 ;  /* 0x0000001009097221 */ /* 0x000fe20000000000 */
[----:B------:R4:W-:Y:S01]  /*2780*/  STS [R5+0x8], R16 ;  /* 0x0000081005007388 */ /* 0x0009e20000000800 */
[----:B------:R-:W-:Y:S01]  /*2790*/  @!P6 FMUL R11, R11, 0.5 ;  /* 0x3f0000000b0be820 */ /* 0x000fe20000400000 */
[----:B-1----:R-:W-:-:S03]  /*27a0*/  @!P0 FMUL R18, R18, R18 ;  /* 0x0000001212128220 */ /* 0x002fc60000400000 */
[----:B------:R-:W1:Y:S01]  /*27b0*/  MUFU.EX2 R22, R13 ;  /* 0x0000000d00167308 */ /* 0x000e620000000800 */
[----:B------:R-:W-:Y:S01]  /*27c0*/  FADD R9, R9, R18 ;  /* 0x0000001209097221 */ /* 0x000fe20000000000 */
[----:B------:R4:W-:Y:S02]  /*27d0*/  STS [R5+0xc], R18 ;  /* 0x00000c1205007388 */ /* 0x0009e40000000800 */
[----:B------:R-:W-:-:S04]  /*27e0*/  @!P5 FMUL R15, R15, 0.5 ;  /* 0x3f0000000f0fd820 */ /* 0x000fc80000400000 */
[----:B------:R-:W2:Y:S01]  /*27f0*/  MUFU.EX2 R24, R11 ;  /* 0x0000000b00187308 */ /* 0x000ea20000000800 */
[----:B0-----:R-:W-:-:S04]  /*2800*/  @!P2 FMUL R20, R20, R20 ;  /* 0x000000141414a220 */ /* 0x001fc80000400000 */
[----:B------:R-:W-:Y:S01]  /*2810*/  FADD R9, R9, R20 ;  /* 0x0000001409097221 */ /* 0x000fe20000000000 */
[----:B------:R4:W-:Y:S02]  /*2820*/  STS [R5+0x10], R20 ;  /* 0x0000101405007388 */ /* 0x0009e40000000800 */
[----:B------:R-:W0:Y:S01]  /*2830*/  MUFU.EX2 R26, R15 ;  /* 0x0000000f001a7308 */ /* 0x000e220000000800 */
[----:B-1----:R-:W-:-:S04]  /*2840*/  @!P1 FMUL R22, R22, R22 ;  /* 0x0000001616169220 */ /* 0x002fc80000400000 */
[----:B------:R-:W-:Y:S01]  /*2850*/  FADD R9, R9, R22 ;  /* 0x0000001609097221 */ /* 0x000fe20000000000 */
[----:B------:R4:W-:Y:S01]  /*2860*/  STS [R5+0x14], R22 ;  /* 0x0000141605007388 */ /* 0x0009e20000000800 */
[----:B--2---:R-:W-:-:S04]  /*2870*/  @!P6 FMUL R24, R24, R24 ;  /* 0x000000181818e220 */ /* 0x004fc80000400000 */
[----:B------:R-:W-:Y:S01]  /*2880*/  FADD R9, R9, R24 ;  /* 0x0000001809097221 */ /* 0x000fe20000000000 */
[----:B------:R4:W-:Y:S01]  /*2890*/  STS [R5+0x18], R24 ;  /* 0x0000181805007388 */ /* 0x0009e20000000800 */
[----:B0-----:R-:W-:-:S04]  /*28a0*/  @!P5 FMUL R26, R26, R26 ;  /* 0x0000001a1a1ad220 */ /* 0x001fc80000400000 */
[----:B------:R-:W-:Y:S01]  /*28b0*/  FADD R9, R9, R26 ;  /* 0x0000001a09097221 */ /* 0x000fe20000000000 */
[----:B------:R4:W-:Y:S01]  /*28c0*/  STS [R5+0x1c], R26 ;  /* 0x00001c1a05007388 */ /* 0x0009e20000000800 */
[----:B------:R-:W-:Y:S05]  /*28d0*/  BRA.U UP1, `(.L_x_27) ;  /* 0xfffffff901cc7547 */ /* 0x000fea000b83ffff */
[----:B------:R-:W-:-:S05]  /*28e0*/  UMOV UR6, UR10 ;  /* 0x0000000a00067c82 */ /* 0x000fca0008000000 */
.L_x_26:
[----:B------:R-:W-:-:S09]  /*28f0*/  UISETP.NE.AND UP1, UPT, UR24, URZ, UPT ;  /* 0x000000ff1800728c */ /* 0x000fd2000bf25270 */
[----:B------:R-:W-:Y:S05]  /*2900*/  BRA.U !UP1, `(.L_x_25) ;  /* 0x0000000509407547 */ /* 0x000fea000b800000 */
[----:B------:R-:W-:Y:S02]  /*2910*/  UIADD3 UR7, UPT, UPT, UR24, -0x1, URZ ;  /* 0xffffffff18077890 */ /* 0x000fe4000fffe0ff */
[----:B------:R-:W-:Y:S02]  /*2920*/  UISETP.NE.AND UP2, UPT, UR25, URZ, UPT ;  /* 0x000000ff1900728c */ /* 0x000fe4000bf45270 */
[----:B------:R-:W-:-:S09]  /*2930*/  UISETP.GE.U32.AND UP1, UPT, UR7, 0x3, UPT ;  /* 0x000000030700788c */ /* 0x000fd2000bf26070 */
[----:B------:R-:W-:Y:S05]  /*2940*/  BRA.U !UP1, `(.L_x_28) ;  /* 0x00000001099c7547 */ /* 0x000fea000b800000 */
[----:B01234-:R-:W-:Y:S01]  /*2950*/  IMAD R5, R0, R10, UR6 ;  /* 0x0000000600057e24 */ /* 0x01ffe2000f8e020a */
[----:B------:R-:W-:-:S04]  /*2960*/  UIADD3 UR6, UPT, UPT, UR6, 0x4, URZ ;  /* 0x0000000406067890 */ /* 0x000fc8000fffe0ff */
[----:B------:R-:W-:-:S05]  /*2970*/  LEA R5, R5, UR29, 0x2 ;  /* 0x0000001d05057c11 */ /* 0x000fca000f8e10ff */
[----:B------:R-:W0:Y:S04]  /*2980*/  LDS R11, [R5] ;  /* 0x00000000050b7984 */ /* 0x000e280000000800 */
[----:B------:R-:W1:Y:S04]  /*2990*/  LDS R13, [R5+0x4] ;  /* 0x00000400050d7984 */ /* 0x000e680000000800 */
[----:B------:R-:W2:Y:S04]  /*29a0*/  LDS R15, [R5+0x8] ;  /* 0x00000800050f7984 */ /* 0x000ea80000000800 */
[----:B------:R-:W3:Y:S01]  /*29b0*/  LDS R17, [R5+0xc] ;  /* 0x00000c0005117984 */ /* 0x000ee20000000800 */
[--C-:B0-----:R-:W-:Y:S01]  /*29c0*/  FADD R11, R11, -R8.reuse ;  /* 0x800000080b0b7221 */ /* 0x101fe20000000000 */
[----:B-1----:R-:W-:-:S03]  /*29d0*/  FADD R13, R13, -R8 ;  /* 0x800000080d0d7221 */ /* 0x002fc60000000000 */
[----:B------:R-:W-:Y:S01]  /*29e0*/  FMUL R11, R11, 1.4426950216293334961 ;  /* 0x3fb8aa3b0b0b7820 */ /* 0x000fe20000400000 */
[----:B--2---:R-:W-:Y:S01]  /*29f0*/  FADD R15, R15, -R8 ;  /* 0x800000080f0f7221 */ /* 0x004fe20000000000 */
[----:B------:R-:W-:-:S03]  /*2a00*/  FMUL R13, R13, 1.4426950216293334961 ;  /* 0x3fb8aa3b0d0d7820 */ /* 0x000fc60000400000 */
[----:B------:R-:W-:Y:S01]  /*2a10*/  FSETP.GEU.AND P0, PT, R11, -126, PT ;  /* 0xc2fc00000b00780b */ /* 0x000fe20003f0e000 */
[----:B---3--:R-:W-:Y:S01]  /*2a20*/  FADD R17, R17, -R8 ;  /* 0x8000000811117221 */ /* 0x008fe20000000000 */
[----:B------:R-:W-:Y:S01]  /*2a30*/  FMUL R15, R15, 1.4426950216293334961 ;  /* 0x3fb8aa3b0f0f7820 */ /* 0x000fe20000400000 */
[----:B------:R-:W-:Y:S02]  /*2a40*/  FSETP.GEU.AND P1, PT, R13, -126, PT ;  /* 0xc2fc00000d00780b */ /* 0x000fe40003f2e000 */
[----:B------:R-:W-:Y:S02]  /*2a50*/  FMUL R17, R17, 1.4426950216293334961 ;  /* 0x3fb8aa3b11117820 */ /* 0x000fe40000400000 */
[----:B------:R-:W-:-:S03]  /*2a60*/  FSETP.GEU.AND P2, PT, R15, -126, PT ;  /* 0xc2fc00000f00780b */ /* 0x000fc60003f4e000 */
[----:B------:R-:W-:-:S03]  /*2a70*/  FSETP.GEU.AND P5, PT, R17, -126, PT ;  /* 0xc2fc00001100780b */ /* 0x000fc60003fae000 */
[----:B------:R-:W-:-:S03]  /*2a80*/  @!P0 FMUL R11, R11, 0.5 ;  /* 0x3f0000000b0b8820 */ /* 0x000fc60000400000 */
[----:B------:R-:W-:Y:S01]  /*2a90*/  @!P1 FMUL R13, R13, 0.5 ;  /* 0x3f0000000d0d9820 */ /* 0x000fe20000400000 */
[----:B------:R-:W0:Y:S03]  /*2aa0*/  MUFU.EX2 R12, R11 ;  /* 0x0000000b000c7308 */ /* 0x000e260000000800 */
[----:B------:R-:W-:-:S03]  /*2ab0*/  @!P2 FMUL R15, R15, 0.5 ;  /* 0x3f0000000f0fa820 */ /* 0x000fc60000400000 */
[----:B------:R-:W-:Y:S02]  /*2ac0*/  @!P5 FMUL R17, R17, 0.5 ;  /* 0x3f0000001111d820 */ /* 0x000fe40000400000 */
[----:B------:R-:W1:Y:S08]  /*2ad0*/  MUFU.EX2 R14, R13 ;  /* 0x0000000d000e7308 */ /* 0x000e700000000800 */
[----:B------:R-:W2:Y:S01]  /*2ae0*/  MUFU.EX2 R16, R15 ;  /* 0x0000000f00107308 */ /* 0x000ea20000000800 */
[----:B0-----:R-:W-:-:S04]  /*2af0*/  @!P0 FMUL R12, R12, R12 ;  /* 0x0000000c0c0c8220 */ /* 0x001fc80000400000 */
[----:B------:R-:W-:Y:S01]  /*2b00*/  FADD R9, R9, R12 ;  /* 0x0000000c09097221 */ /* 0x000fe20000000000 */
[----:B------:R0:W-:Y:S02]  /*2b10*/  STS [R5], R12 ;  /* 0x0000000c05007388 */ /* 0x0001e40000000800 */
[----:B------:R-:W3:Y:S01]  /*2b20*/  MUFU.EX2 R18, R17 ;  /* 0x0000001100127308 */ /* 0x000ee20000000800 */
[----:B-1----:R-:W-:-:S04]  /*2b30*/  @!P1 FMUL R14, R14, R14 ;  /* 0x0000000e0e0e9220 */ /* 0x002fc80000400000 */
[----:B------:R-:W-:Y:S01]  /*2b40*/  FADD R9, R9, R14 ;  /* 0x0000000e09097221 */ /* 0x000fe20000000000 */
[----:B------:R0:W-:Y:S01]  /*2b50*/  STS [R5+0x4], R14 ;  /* 0x0000040e05007388 */ /* 0x0001e20000000800 */
[----:B--2---:R-:W-:-:S04]  /*2b60*/  @!P2 FMUL R16, R16, R16 ;  /* 0x000000101010a220 */ /* 0x004fc80000400000 */
[----:B------:R-:W-:Y:S01]  /*2b70*/  FADD R9, R9, R16 ;  /* 0x0000001009097221 */ /* 0x000fe20000000000 */
[----:B------:R0:W-:Y:S01]  /*2b80*/  STS [R5+0x8], R16 ;  /* 0x0000081005007388 */ /* 0x0001e20000000800 */
[----:B---3--:R-:W-:-:S04]  /*2b90*/  @!P5 FMUL R18, R18, R18 ;  /* 0x000000121212d220 */ /* 0x008fc80000400000 */
[----:B------:R-:W-:Y:S01]  /*2ba0*/  FADD R9, R9, R18 ;  /* 0x0000001209097221 */ /* 0x000fe20000000000 */
[----:B------:R0:W-:Y:S06]  /*2bb0*/  STS [R5+0xc], R18 ;  /* 0x00000c1205007388 */ /* 0x0001ec0000000800 */
.L_x_28:
[----:B------:R-:W-:Y:S05]  /*2bc0*/  BRA.U !UP2, `(.L_x_25) ;  /* 0x000000010a907547 */ /* 0x000fea000b800000 */
[----:B------:R-:W-:Y:S02]  /*2bd0*/  UISETP.NE.AND UP1, UPT, UR25, 0x1, UPT ;  /* 0x000000011900788c */ /* 0x000fe4000bf25270 */
[----:B------:R-:W-:-:S07]  /*2be0*/  UISETP.NE.AND UP2, UPT, UR12, URZ, UPT ;  /* 0x000000ff0c00728c */ /* 0x000fce000bf45270 */
[----:B------:R-:W-:Y:S05]  /*2bf0*/  BRA.U !UP1, `(.L_x_29) ;  /* 0x0000000109547547 */ /* 0x000fea000b800000 */
[----:B01234-:R-:W-:Y:S01]  /*2c00*/  IMAD R5, R0, R10, UR6 ;  /* 0x0000000600057e24 */ /* 0x01ffe2000f8e020a */
[----:B------:R-:W-:-:S04]  /*2c10*/  UIADD3 UR6, UPT, UPT, UR6, 0x2, URZ ;  /* 0x0000000206067890 */ /* 0x000fc8000fffe0ff */
[----:B------:R-:W-:-:S05]  /*2c20*/  LEA R13, R5, UR29, 0x2 ;  /* 0x0000001d050d7c11 */ /* 0x000fca000f8e10ff */
[----:B------:R-:W0:Y:S04]  /*2c30*/  LDS R5, [R13] ;  /* 0x000000000d057984 */ /* 0x000e280000000800 */
[----:B------:R-:W1:Y:S01]  /*2c40*/  LDS R11, [R13+0x4] ;  /* 0x000004000d0b7984 */ /* 0x000e620000000800 */
[--C-:B0-----:R-:W-:Y:S01]  /*2c50*/  FADD R5, R5, -R8.reuse ;  /* 0x8000000805057221 */ /* 0x101fe20000000000 */
[----:B-1----:R-:W-:-:S03]  /*2c60*/  FADD R11, R11, -R8 ;  /* 0x800000080b0b7221 */ /* 0x002fc60000000000 */
[----:B------:R-:W-:Y:S01]  /*2c70*/  FMUL R5, R5, 1.4426950216293334961 ;  /* 0x3fb8aa3b05057820 */ /* 0x000fe20000400000 */
[----:B------:R-:W-:-:S04]  /*2c80*/  FMUL R11, R11, 1.4426950216293334961 ;  /* 0x3fb8aa3b0b0b7820 */ /* 0x000fc80000400000 */
[----:B------:R-:W-:Y:S02]  /*2c90*/  FSETP.GEU.AND P0, PT, R5, -126, PT ;  /* 0xc2fc00000500780b */ /* 0x000fe40003f0e000 */
[----:B------:R-:W-:-:S11]  /*2ca0*/  FSETP.GEU.AND P1, PT, R11, -126, PT ;  /* 0xc2fc00000b00780b */ /* 0x000fd60003f2e000 */
[----:B------:R-:W-:Y:S02]  /*2cb0*/  @!P0 FMUL R5, R5, 0.5 ;  /* 0x3f00000005058820 */ /* 0x000fe40000400000 */
[----:B------:R-:W-:Y:S02]  /*2cc0*/  @!P1 FMUL R11, R11, 0.5 ;  /* 0x3f0000000b0b9820 */ /* 0x000fe40000400000 */
[----:B------:R-:W0:Y:S08]  /*2cd0*/  MUFU.EX2 R12, R5 ;  /* 0x00000005000c7308 */ /* 0x000e300000000800 */
[----:B------:R-:W1:Y:S01]  /*2ce0*/  MUFU.EX2 R14, R11 ;  /* 0x0000000b000e7308 */ /* 0x000e620000000800 */
[----:B0-----:R-:W-:-:S04]  /*2cf0*/  @!P0 FMUL R12, R12, R12 ;  /* 0x0000000c0c0c8220 */ /* 0x001fc80000400000 */
[----:B------:R-:W-:Y:S01]  /*2d00*/  FADD R9, R9, R12 ;  /* 0x0000000c09097221 */ /* 0x000fe20000000000 */
[----:B------:R0:W-:Y:S01]  /*2d10*/  STS [R13], R12 ;  /* 0x0000000c0d007388 */ /* 0x0001e20000000800 */
[----:B-1----:R-:W-:-:S04]  /*2d20*/  @!P1 FMUL R14, R14, R14 ;  /* 0x0000000e0e0e9220 */ /* 0x002fc80000400000 */
[----:B------:R-:W-:Y:S01]  /*2d30*/  FADD R9, R9, R14 ;  /* 0x0000000e09097221 */ /* 0x000fe20000000000 */
[----:B------:R0:W-:Y:S06]  /*2d40*/  STS [R13+0x4], R14 ;  /* 0x0000040e0d007388 */ /* 0x0001ec0000000800 */
.L_x_29:
[----:B------:R-:W-:Y:S05]  /*2d50*/  BRA.U !UP2, `(.L_x_25) ;  /* 0x000000010a2c7547 */ /* 0x000fea000b800000 */
[----:B01234-:R-:W-:-:S05]  /*2d60*/  IMAD R5, R0, R10, UR6 ;  /* 0x0000000600057e24 */ /* 0x01ffca000f8e020a */
[----:B------:R-:W-:-:S05]  /*2d70*/  LEA R5, R5, UR29, 0x2 ;  /* 0x0000001d05057c11 */ /* 0x000fca000f8e10ff */
[----:B------:R-:W0:Y:S02]  /*2d80*/  LDS R11, [R5] ;  /* 0x00000000050b7984 */ /* 0x000e240000000800 */
[----:B0-----:R-:W-:-:S04]  /*2d90*/  FADD R11, R11, -R8 ;  /* 0x800000080b0b7221 */ /* 0x001fc80000000000 */
[----:B------:R-:W-:-:S05]  /*2da0*/  FMUL R11, R11, 1.4426950216293334961 ;  /* 0x3fb8aa3b0b0b7820 */ /* 0x000fca0000400000 */
[----:B------:R-:W-:-:S13]  /*2db0*/  FSETP.GEU.AND P0, PT, R11, -126, PT ;  /* 0xc2fc00000b00780b */ /* 0x000fda0003f0e000 */
[----:B------:R-:W-:-:S04]  /*2dc0*/  @!P0 FMUL R11, R11, 0.5 ;  /* 0x3f0000000b0b8820 */ /* 0x000fc80000400000 */
[----:B------:R-:W0:Y:S02]  /*2dd0*/  MUFU.EX2 R12, R11 ;  /* 0x0000000b000c7308 */ /* 0x000e240000000800 */
[----:B0-----:R-:W-:-:S04]  /*2de0*/  @!P0 FMUL R12, R12, R12 ;  /* 0x0000000c0c0c8220 */ /* 0x001fc80000400000 */
[----:B------:R-:W-:Y:S01]  /*2df0*/  FADD R9, R9, R12 ;  /* 0x0000000c09097221 */ /* 0x000fe20000000000 */
[----:B------:R0:W-:Y:S06]  /*2e00*/  STS [R5], R12 ;  /* 0x0000000c05007388 */ /* 0x0001ec0000000800 */
.L_x_25:
[----:B012345:R-:W-:Y:S01]  /*2e10*/  FMNMX R5, R6, R8, !PT ;  /* 0x0000000806057209 */ /* 0x03ffe20007800000 */
[----:B------:R-:W-:Y:S01]  /*2e20*/  BSSY.RECONVERGENT B2, `(.L_x_30) ;  /* 0x000001b000027945 */ /* 0x000fe20003800200 */
[----:B------:R-:W-:-:S03]  /*2e30*/  ISETP.GE.AND P5, PT, R10, 0x1, PT ;  /* 0x000000010a00780c */ /* 0x000fc60003fa6270 */
[----:B------:R-:W-:Y:S01]  /*2e40*/  FADD R6, R6, -R5 ;  /* 0x8000000506067221 */ /* 0x000fe20000000000 */
[----:B------:R-:W-:-:S03]  /*2e50*/  FADD R8, -R5, R8 ;  /* 0x0000000805087221 */ /* 0x000fc60000000100 */
        /* <DEDUP_REMOVED lines=9> */
[----:B------:R-:W-:Y:S01]  /*2ef0*/  FMUL R7, R7, R8 ;  /* 0x0000000807077220 */ /* 0x000fe20000400000 */
[----:B-1----:R-:W-:-:S04]  /*2f00*/  @!P1 FMUL R6, R6, R6 ;  /* 0x0000000606069220 */ /* 0x002fc80000400000 */
[----:B------:R-:W-:-:S05]  /*2f10*/  FFMA R8, R6, R9, R7 ;  /* 0x0000000906087223 */ /* 0x000fca0000000007 */
[----:B------:R-:W-:-:S04]  /*2f20*/  IADD3 R9, PT, PT, R8, 0x1800000, RZ ;  /* 0x0180000008097810 */ /* 0x000fc80007ffe0ff */
[----:B------:R-:W-:-:S04]  /*2f30*/  LOP3.LUT R9, R9, 0x7f800000, RZ, 0xc0, !PT ;  /* 0x7f80000009097812 */ /* 0x000fc800078ec0ff */
[----:B------:R-:W-:-:S13]  /*2f40*/  ISETP.GT.U32.AND P0, PT, R9, 0x1ffffff, PT ;  /* 0x01ffffff0900780c */ /* 0x000fda0003f04070 */
[----:B------:R-:W-:Y:S05]  /*2f50*/  @P0 BRA `(.L_x_31) ;  /* 0x00000000000c0947 */ /* 0x000fea0003800000 */
[----:B------:R-:W-:-:S07]  /*2f60*/  MOV R10, 0x2f80 ;  /* 0x00002f80000a7802 */ /* 0x000fce0000000f00 */
[----:B------:R-:W-:Y:S05]  /*2f70*/  CALL.REL.NOINC `($__internal_0_$__cuda_sm20_rcp_rn_f32_slowpath) ;  /* 0x0000005000c87944 */ /* 0x000fea0003c00000 */
[----:B------:R-:W-:Y:S05]  /*2f80*/  BRA `(.L_x_32) ;  /* 0x0000000000107947 */ /* 0x000fea0003800000 */
.L_x_31:
[----:B------:R-:W0:Y:S02]  /*2f90*/  MUFU.RCP R9, R8 ;  /* 0x0000000800097308 */ /* 0x000e240000001000 */
[----:B0-----:R-:W-:-:S04]  /*2fa0*/  FFMA R10, R8, R9, -1 ;  /* 0xbf800000080a7423 */ /* 0x001fc80000000009 */
[----:B------:R-:W-:-:S04]  /*2fb0*/  FADD.FTZ R10, -R10, -RZ ;  /* 0x800000ff0a0a7221 */ /* 0x000fc80000010100 */
[----:B------:R-:W-:-:S07]  /*2fc0*/  FFMA R9, R9, R10, R9 ;  /* 0x0000000a09097223 */ /* 0x000fce0000000009 */
.L_x_32:
[----:B------:R-:W-:Y:S05]  /*2fd0*/  BSYNC.RECONVERGENT B2 ;  /* 0x0000000000027941 */ /* 0x000fea0003800200 */
.L_x_30:
[----:B------:R-:W-:-:S05]  /*2fe0*/  MOV R10, UR5 ;  /* 0x00000005000a7c02 */ /* 0x000fca0008000f00 */
[----:B------:R-:W-:Y:S01]  /*2ff0*/  IMAD R10, R10, UR18, R3 ;  /* 0x000000120a0a7c24 */ /* 0x000fe2000f8e0203 */
[----:B------:R-:W-:Y:S06]  /*3000*/  @!P5 BRA `(.L_x_33) ;  /* 0x0000000400d4d947 */ /* 0x000fec0003800000 */
[----:B------:R-:W-:-:S05]  /*3010*/  UMOV UR6, URZ ;  /* 0x000000ff00067c82 */ /* 0x000fca0008000000 */
.L_x_40:
[----:B------:R-:W-:Y:S01]  /*3020*/  UISETP.GE.U32.AND UP1, UPT, UR23, 0x7, UPT ;  /* 0x000000071700788c */ /* 0x000fe2000bf26070 */
[----:B------:R-:W-:Y:S01]  /*3030*/  HFMA2 R17, -RZ, RZ, 0, 0 ;  /* 0x00000000ff117431 */ /* 0x000fe200000001ff */
[----:B0-----:R-:W-:-:S07]  /*3040*/  MOV R11, RZ ;  /* 0x000000ff000b7202 */ /* 0x001fce0000000f00 */
[----:B------:R-:W-:Y:S05]  /*3050*/  BRA.U !UP1, `(.L_x_34) ;  /* 0x0000000109ac7547 */ /* 0x000fea000b800000 */
[----:B------:R-:W0:Y:S01]  /*3060*/  LDC R12, c[0x0][0x3a4] ;  /* 0x0000e900ff0c7b82 */ /* 0x000e220000000800 */
[----:B------:R-:W-:Y:S01]  /*3070*/  MOV R17, RZ ;  /* 0x000000ff00117202 */ /* 0x000fe20000000f00 */
[----:B------:R-:W1:Y:S01]  /*3080*/  LDCU UR7, c[0x0][0x3b0] ;  /* 0x00007600ff0777ac */ /* 0x000e620008000800 */
[----:B------:R-:W-:-:S07]  /*3090*/  MOV R11, RZ ;  /* 0x000000ff000b7202 */ /* 0x000fce0000000f00 */
.L_x_35:
[C---:B0-----:R-:W-:Y:S02]  /*30a0*/  IMAD R13, R11.reuse, R12, UR6 ;  /* 0x000000060b0d7e24 */ /* 0x041fe4000f8e020c */
[----:B-1----:R-:W-:Y:S01]  /*30b0*/  IMAD R18, R0, UR7, R11 ;  /* 0x0000000700127c24 */ /* 0x002fe2000f8e020b */
[----:B------:R-:W-:Y:S02]  /*30c0*/  IADD3 R11, PT, PT, R11, 0x8, RZ ;  /* 0x000000080b0b7810 */ /* 0x000fe40007ffe0ff */
[----:B------:R-:W-:Y:S02]  /*30d0*/  LEA R21, R13, UR27, 0x2 ;  /* 0x0000001b0d157c11 */ /* 0x000fe4000f8e10ff */
[----:B------:R-:W-:Y:S02]  /*30e0*/  LEA R18, R18, UR29, 0x2 ;  /* 0x0000001d12127c11 */ /* 0x000fe4000f8e10ff */
[----:B------:R-:W-:Y:S01]  /*30f0*/  LEA R25, R12, R21, 0x2 ;  /* 0x000000150c197211 */ /* 0x000fe200078e10ff */
[----:B------:R-:W-:Y:S01]  /*3100*/  LDS R24, [R21] ;  /* 0x0000000015187984 */ /* 0x000fe20000000800 */
[----:B------:R-:W-:-:S02]  /*3110*/  ISETP.NE.AND P0, PT, R11, UR10, PT ;  /* 0x0000000a0b007c0c */ /* 0x000fc4000bf05270 */
[C---:B------:R-:W-:Y:S01]  /*3120*/  LEA R27, R12.reuse, R25, 0x2 ;  /* 0x000000190c1b7211 */ /* 0x040fe200078e10ff */
[----:B------:R-:W0:Y:S03]  /*3130*/  LDS R20, [R18] ;  /* 0x0000000012147984 */ /* 0x000e260000000800 */
[C---:B------:R-:W-:Y:S01]  /*3140*/  LEA R29, R12.reuse, R27, 0x2 ;  /* 0x0000001b0c1d7211 */ /* 0x040fe200078e10ff */
[----:B------:R-:W-:Y:S04]  /*3150*/  LDS R19, [R18+0x4] ;  /* 0x0000040012137984 */ /* 0x000fe80000000800 */
[----:B------:R-:W1:Y:S04]  /*3160*/  LDS R22, [R25] ;  /* 0x0000000019167984 */ /* 0x000e680000000800 */
[----:B------:R-:W-:Y:S04]  /*3170*/  LDS R13, [R18+0x8] ;  /* 0x00000800120d7984 */ /* 0x000fe80000000800 */
[----:B------:R2:W3:Y:S04]  /*3180*/  LDS R14, [R27] ;  /* 0x000000001b0e7984 */ /* 0x0004e80000000800 */
[----:B------:R-:W-:Y:S01]  /*3190*/  LDS R15, [R18+0xc] ;  /* 0x00000c00120f7984 */ /* 0x000fe20000000800 */
[----:B--2---:R-:W-:-:S03]  /*31a0*/  LEA R27, R12, R29, 0x2 ;  /* 0x0000001d0c1b7211 */ /* 0x004fc600078e10ff */
[----:B------:R-:W2:Y:S01]  /*31b0*/  LDS R16, [R29] ;  /* 0x000000001d107984 */ /* 0x000ea20000000800 */
[----:B------:R-:W-:-:S03]  /*31c0*/  LEA R23, R12, R27, 0x2 ;  /* 0x0000001b0c177211 */ /* 0x000fc600078e10ff */
[----:B------:R-:W-:Y:S01]  /*31d0*/  LDS R25, [R18+0x1c] ;  /* 0x00001c0012197984 */ /* 0x000fe20000000800 */
[----:B------:R-:W-:-:S04]  /*31e0*/  LEA R21, R12, R23, 0x2 ;  /* 0x000000170c157211 */ /* 0x000fc800078e10ff */
[----:B------:R-:W-:Y:S01]  /*31f0*/  LEA R26, R12, R21, 0x2 ;  /* 0x000000150c1a7211 */ /* 0x000fe200078e10ff */
[----:B0-----:R-:W-:Y:S02]  /*3200*/  FFMA R24, R20, R24, R17 ;  /* 0x0000001814187223 */ /* 0x001fe40000000011 */
[----:B------:R-:W-:Y:S04]  /*3210*/  LDS R17, [R18+0x10] ;  /* 0x0000100012117984 */ /* 0x000fe80000000800 */
[----:B------:R-:W0:Y:S01]  /*3220*/  LDS R20, [R27] ;  /* 0x000000001b147984 */ /* 0x000e220000000800 */
[----:B-1----:R-:W-:-:S03]  /*3230*/  FFMA R28, R19, R22, R24 ;  /* 0x00000016131c7223 */ /* 0x002fc60000000018 */
[----:B------:R-:W-:Y:S04]  /*3240*/  LDS R19, [R18+0x14] ;  /* 0x0000140012137984 */ /* 0x000fe80000000800 */
[----:B------:R-:W1:Y:S01]  /*3250*/  LDS R24, [R23] ;  /* 0x0000000017187984 */ /* 0x000e620000000800 */
[----:B---3--:R-:W-:-:S03]  /*3260*/  FFMA R14, R13, R14, R28 ;  /* 0x0000000e0d0e7223 */ /* 0x008fc6000000001c */
[----:B------:R-:W-:Y:S04]  /*3270*/  LDS R22, [R21] ;  /* 0x0000000015167984 */ /* 0x000fe80000000800 */
[----:B------:R-:W3:Y:S01]  /*3280*/  LDS R21, [R18+0x18] ;  /* 0x0000180012157984 */ /* 0x000ee20000000800 */
[----:B--2---:R-:W-:-:S03]  /*3290*/  FFMA R14, R15, R16, R14 ;  /* 0x000000100f0e7223 */ /* 0x004fc6000000000e */
[----:B------:R-:W2:Y:S01]  /*32a0*/  LDS R26, [R26] ;  /* 0x000000001a1a7984 */ /* 0x000ea20000000800 */
[----:B0-----:R-:W-:-:S04]  /*32b0*/  FFMA R14, R17, R20, R14 ;  /* 0x00000014110e7223 */ /* 0x001fc8000000000e */
[----:B-1----:R-:W-:-:S04]  /*32c0*/  FFMA R14, R19, R24, R14 ;  /* 0x00000018130e7223 */ /* 0x002fc8000000000e */
[----:B---3--:R-:W-:-:S04]  /*32d0*/  FFMA R14, R21, R22, R14 ;  /* 0x00000016150e7223 */ /* 0x008fc8000000000e */
[----:B--2---:R-:W-:Y:S01]  /*32e0*/  FFMA R17, R25, R26, R14 ;  /* 0x0000001a19117223 */ /* 0x004fe2000000000e */
[----:B------:R-:W-:Y:S06]  /*32f0*/  @P0 BRA `(.L_x_35) ;  /* 0xfffffffc00680947 */ /* 0x000fec000383ffff */
[----:B------:R-:W-:-:S07]  /*3300*/  MOV R11, UR10 ;  /* 0x0000000a000b7c02 */ /* 0x000fce0008000f00 */
.L_x_34:
[----:B------:R-:W-:-:S09]  /*3310*/  UISETP.NE.AND UP1, UPT, UR24, URZ, UPT ;  /* 0x000000ff1800728c */ /* 0x000fd2000bf25270 */
[----:B------:R-:W-:Y:S05]  /*3320*/  BRA.U !UP1, `(.L_x_36) ;  /* 0x0000000109d87547 */ /* 0x000fea000b800000 */
[----:B------:R-:W-:Y:S02]  /*3330*/  UIADD3 UR7, UPT, UPT, UR24, -0x1, URZ ;  /* 0xffffffff18077890 */ /* 0x000fe4000fffe0ff */
[----:B------:R-:W-:Y:S02]  /*3340*/  UISETP.NE.AND UP2, UPT, UR25, URZ, UPT ;  /* 0x000000ff1900728c */ /* 0x000fe4000bf45270 */
[----:B------:R-:W-:-:S09]  /*3350*/  UISETP.GE.U32.AND UP1, UPT, UR7, 0x3, UPT ;  /* 0x000000030700788c */ /* 0x000fd2000bf26070 */
[----:B------:R-:W-:Y:S05]  /*3360*/  BRA.U !UP1, `(.L_x_37) ;  /* 0x0000000109587547 */ /* 0x000fea000b800000 */
[----:B------:R-:W0:Y:S01]  /*3370*/  LDC R20, c[0x0][0x3a4] ;  /* 0x0000e900ff147b82 */ /* 0x000e220000000800 */
[----:B------:R-:W1:Y:S02]  /*3380*/  LDCU UR7, c[0x0][0x3b0] ;  /* 0x00007600ff0777ac */ /* 0x000e640008000800 */
[----:B-1----:R-:W-:Y:S02]  /*3390*/  IMAD R12, R0, UR7, R11 ;  /* 0x00000007000c7c24 */ /* 0x002fe4000f8e020b */
[----:B0-----:R-:W-:-:S03]  /*33a0*/  IMAD R13, R11, R20, UR6 ;  /* 0x000000060b0d7e24 */ /* 0x001fc6000f8e0214 */
[----:B------:R-:W-:Y:S02]  /*33b0*/  LEA R12, R12, UR29, 0x2 ;  /* 0x0000001d0c0c7c11 */ /* 0x000fe4000f8e10ff */
[----:B------:R-:W-:Y:S02]  /*33c0*/  IADD3 R11, PT, PT, R11, 0x4, RZ ;  /* 0x000000040b0b7810 */ /* 0x000fe40007ffe0ff */
[----:B------:R-:W-:Y:S01]  /*33d0*/  LEA R13, R13, UR27, 0x2 ;  /* 0x0000001b0d0d7c11 */ /* 0x000fe2000f8e10ff */
[----:B------:R-:W-:Y:S03]  /*33e0*/  LDS R14, [R12] ;  /* 0x000000000c0e7984 */ /* 0x000fe60000000800 */
[C---:B------:R-:W-:Y:S01]  /*33f0*/  LEA R16, R20.reuse, R13, 0x2 ;  /* 0x0000000d14107211 */ /* 0x040fe200078e10ff */
[----:B------:R-:W-:Y:S03]  /*3400*/  LDS R15, [R12+0x4] ;  /* 0x000004000c0f7984 */ /* 0x000fe60000000800 */
[C---:B------:R-:W-:Y:S01]  /*3410*/  LEA R18, R20.reuse, R16, 0x2 ;  /* 0x0000001014127211 */ /* 0x040fe200078e10ff */
[----:B------:R-:W0:Y:S03]  /*3420*/  LDS R13, [R13] ;  /* 0x000000000d0d7984 */ /* 0x000e260000000800 */
[----:B------:R-:W-:Y:S01]  /*3430*/  LEA R20, R20, R18, 0x2 ;  /* 0x0000001214147211 */ /* 0x000fe200078e10ff */
[----:B------:R-:W1:Y:S04]  /*3440*/  LDS R16, [R16] ;  /* 0x0000000010107984 */ /* 0x000e680000000800 */
[----:B------:R-:W-:Y:S04]  /*3450*/  LDS R19, [R12+0x8] ;  /* 0x000008000c137984 */ /* 0x000fe80000000800 */
[----:B------:R-:W2:Y:S04]  /*3460*/  LDS R18, [R18] ;  /* 0x0000000012127984 */ /* 0x000ea80000000800 */
[----:B------:R-:W-:Y:S04]  /*3470*/  LDS R21, [R12+0xc] ;  /* 0x00000c000c157984 */ /* 0x000fe80000000800 */
[----:B------:R-:W3:Y:S01]  /*3480*/  LDS R20, [R20] ;  /* 0x0000000014147984 */ /* 0x000ee20000000800 */
[----:B0-----:R-:W-:-:S04]  /*3490*/  FFMA R14, R14, R13, R17 ;  /* 0x0000000d0e0e7223 */ /* 0x001fc80000000011 */
[----:B-1----:R-:W-:-:S04]  /*34a0*/  FFMA R14, R15, R16, R14 ;  /* 0x000000100f0e7223 */ /* 0x002fc8000000000e */
[----:B--2---:R-:W-:-:S04]  /*34b0*/  FFMA R14, R19, R18, R14 ;  /* 0x00000012130e7223 */ /* 0x004fc8000000000e */
[----:B---3--:R-:W-:-:S07]  /*34c0*/  FFMA R17, R21, R20, R14 ;  /* 0x0000001415117223 */ /* 0x008fce000000000e */
.L_x_37:
[----:B------:R-:W-:Y:S05]  /*34d0*/  BRA.U !UP2, `(.L_x_36) ;  /* 0x000000010a6c7547 */ /* 0x000fea000b800000 */
[----:B------:R-:W-:Y:S02]  /*34e0*/  UISETP.NE.AND UP1, UPT, UR25, 0x1, UPT ;  /* 0x000000011900788c */ /* 0x000fe4000bf25270 */
[----:B------:R-:W-:-:S07]  /*34f0*/  UISETP.NE.AND UP2, UPT, UR12, URZ, UPT ;  /* 0x000000ff0c00728c */ /* 0x000fce000bf45270 */
        /* <DEDUP_REMOVED lines=9> */
[----:B------:R-:W-:Y:S01]  /*3590*/  LEA R16, R16, R13, 0x2 ;  /* 0x0000000d10107211 */ /* 0x000fe200078e10ff */
[----:B------:R-:W-:Y:S04]  /*35a0*/  LDS R15, [R12+0x4] ;  /* 0x000004000c0f7984 */ /* 0x000fe80000000800 */
[----:B------:R-:W0:Y:S04]  /*35b0*/  LDS R13, [R13] ;  /* 0x000000000d0d7984 */ /* 0x000e280000000800 */
[----:B------:R-:W1:Y:S01]  /*35c0*/  LDS R16, [R16] ;  /* 0x0000000010107984 */ /* 0x000e620000000800 */
[----:B0-----:R-:W-:-:S04]  /*35d0*/  FFMA R14, R14, R13, R17 ;  /* 0x0000000d0e0e7223 */ /* 0x001fc80000000011 */
[----:B-1----:R-:W-:-:S07]  /*35e0*/  FFMA R17, R15, R16, R14 ;  /* 0x000000100f117223 */ /* 0x002fce000000000e */
.L_x_38:
[----:B------:R-:W-:Y:S05]  /*35f0*/  BRA.U !UP2, `(.L_x_36) ;  /* 0x000000010a247547 */ /* 0x000fea000b800000 */
[----:B------:R-:W0:Y:S01]  /*3600*/  LDC R14, c[0x0][0x3a4] ;  /* 0x0000e900ff0e7b82 */ /* 0x000e220000000800 */
[----:B------:R-:W1:Y:S02]  /*3610*/  LDCU UR7, c[0x0][0x3b0] ;  /* 0x00007600ff0777ac */ /* 0x000e640008000800 */
[----:B-1----:R-:W-:Y:S02]  /*3620*/  IMAD R12, R0, UR7, R11 ;  /* 0x00000007000c7c24 */ /* 0x002fe4000f8e020b */
[----:B0-----:R-:W-:-:S03]  /*3630*/  IMAD R11, R11, R14, UR6 ;  /* 0x000000060b0b7e24 */ /* 0x001fc6000f8e020e */
[----:B------:R-:W-:Y:S02]  /*3640*/  LEA R12, R12, UR29, 0x2 ;  /* 0x0000001d0c0c7c11 */ /* 0x000fe4000f8e10ff */
[----:B------:R-:W-:-:S04]  /*3650*/  LEA R11, R11, UR27, 0x2 ;  /* 0x0000001b0b0b7c11 */ /* 0x000fc8000f8e10ff */
[----:B------:R-:W-:Y:S04]  /*3660*/  LDS R12, [R12] ;  /* 0x000000000c0c7984 */ /* 0x000fe80000000800 */
[----:B------:R-:W0:Y:S02]  /*3670*/  LDS R11, [R11] ;  /* 0x000000000b0b7984 */ /* 0x000e240000000800 */
[----:B0-----:R-:W-:-:S07]  /*3680*/  FFMA R17, R12, R11, R17 ;  /* 0x0000000b0c117223 */ /* 0x001fce0000000011 */
.L_x_36:
[----:B------:R-:W0:Y:S01]  /*3690*/  LDC.64 R12, c[0x0][0x3d0] ;  /* 0x0000f400ff0c7b82 */ /* 0x000e220000000a00 */
[----:B------:R-:W-:Y:S01]  /*36a0*/  IADD3 R11, PT, PT, R10, UR6, RZ ;  /* 0x000000060a0b7c10 */ /* 0x000fe2000fffe0ff */
[----:B------:R-:W1:Y:S04]  /*36b0*/  LDCU UR7, c[0x0][0x3a4] ;  /* 0x00007480ff0777ac */ /* 0x000e680008000800 */
[----:B0-----:R-:W-:-:S05]  /*36c0*/  IMAD.WIDE.U32 R12, R11, 0x4, R12 ;  /* 0x000000040b0c7825 */ /* 0x001fca00078e000c */
[----:B------:R-:W2:Y:S01]  /*36d0*/  LDG.E R14, desc[UR16][R12.64] ;  /* 0x000000100c0e7981 */ /* 0x000ea2000c1e1900 */
[----:B------:R-:W-:-:S04]  /*36e0*/  UIADD3 UR6, UPT, UPT, UR6, 0x1, URZ ;  /* 0x0000000106067890 */ /* 0x000fc8000fffe0ff */
[----:B-1----:R-:W-:Y:S01]  /*36f0*/  UISETP.NE.AND UP1, UPT, UR6, UR7, UPT ;  /* 0x000000070600728c */ /* 0x002fe2000bf25270 */
[----:B--2---:R-:W-:-:S04]  /*3700*/  FMUL R11, R7, R14 ;  /* 0x0000000e070b7220 */ /* 0x004fc80000400000 */
[----:B------:R-:W-:-:S04]  /*3710*/  FFMA R14, R6, R17, R11 ;  /* 0x00000011060e7223 */ /* 0x000fc8000000000b */
[----:B------:R-:W-:-:S05]  /*3720*/  FMUL R11, R14, R9 ;  /* 0x000000090e0b7220 */ /* 0x000fca0000400000 */
[----:B------:R0:W-:Y:S01]  /*3730*/  STG.E desc[UR16][R12.64], R11 ;  /* 0x0000000b0c007986 */ /* 0x0001e2000c101910 */
[----:B------:R-:W-:Y:S05]  /*3740*/  BRA.U !UP1, `(.L_x_39) ;  /* 0x0000000d09847547 */ /* 0x000fea000b800000 */
[----:B------:R-:W-:Y:S05]  /*3750*/  BRA `(.L_x_40) ;  /* 0xfffffff800307947 */ /* 0x000fea000383ffff */
.L_x_33:
[----:B------:R-:W-:Y:S01]  /*3760*/  UISETP.GE.U32.AND UP1, UPT, UR19, 0xf, UPT ;  /* 0x0000000f1300788c */ /* 0x000fe2000bf26070 */
[----:B------:R-:W-:-:S08]  /*3770*/  UMOV UR6, URZ ;  /* 0x000000ff00067c82 */ /* 0x000fd00008000000 */
[----:B------:R-:W-:Y:S05]  /*3780*/  BRA.U !UP1, `(.L_x_41) ;  /* 0x00000005099c7547 */ /* 0x000fea000b800000 */
[----:B------:R-:W0:Y:S01]  /*3790*/  LDC.64 R12, c[0x0][0x3d0] ;  /* 0x0000f400ff0c7b82 */ /* 0x000e220000000a00 */
[----:B------:R-:W-:-:S05]  /*37a0*/  UMOV UR6, URZ ;  /* 0x000000ff00067c82 */ /* 0x000fca0008000000 */
.L_x_42:
[----:B-1----:R-:W-:-:S05]  /*37b0*/  IADD3 R18, PT, PT, R10, UR6, RZ ;  /* 0x000000060a127c10 */ /* 0x002fca000fffe0ff */
[----:B0-----:R-:W-:-:S05]  /*37c0*/  IMAD.WIDE.U32 R16, R18, 0x4, R12 ;  /* 0x0000000412107825 */ /* 0x001fca00078e000c */
[----:B------:R-:W2:Y:S01]  /*37d0*/  LDG.E R14, desc[UR16][R16.64] ;  /* 0x00000010100e7981 */ /* 0x000ea2000c1e1900 */
[----:B------:R-:W-:Y:S01]  /*37e0*/  FMUL R11, RZ, R6 ;  /* 0x00000006ff0b7220 */ /* 0x000fe20000400000 */
[----:B------:R-:W-:-:S03]  /*37f0*/  IADD3 R15, PT, PT, R18, 0x1, RZ ;  /* 0x00000001120f7810 */ /* 0x000fc60007ffe0ff */
[----:B--2---:R-:W-:-:S04]  /*3800*/  FFMA R14, R7, R14, R11 ;  /* 0x0000000e070e7223 */ /* 0x004fc8000000000b */
[----:B------:R-:W-:Y:S01]  /*3810*/  FMUL R19, R14, R9 ;  /* 0x000000090e137220 */ /* 0x000fe20000400000 */
[----:B------:R-:W-:-:S04]  /*3820*/  IMAD.WIDE.U32 R14, R15, 0x4, R12 ;  /* 0x000000040f0e7825 */ /* 0x000fc800078e000c */
[----:B------:R0:W-:Y:S04]  /*3830*/  STG.E desc[UR16][R16.64], R19 ;  /* 0x0000001310007986 */ /* 0x0001e8000c101910 */
[----:B------:R-:W2:Y:S01]  /*3840*/  LDG.E R20, desc[UR16][R14.64] ;  /* 0x000000100e147981 */ /* 0x000ea2000c1e1900 */
[----:B------:R-:W-:-:S05]  /*3850*/  IADD3 R23, PT, PT, R18, 0x2, RZ ;  /* 0x0000000212177810 */ /* 0x000fca0007ffe0ff */
[----:B0-----:R-:W-:-:S04]  /*3860*/  IMAD.WIDE.U32 R16, R23, 0x4, R12 ;  /* 0x0000000417107825 */ /* 0x001fc800078e000c */
[----:B--2---:R-:W-:-:S04]  /*3870*/  FFMA R20, R7, R20, R11 ;  /* 0x0000001407147223 */ /* 0x004fc8000000000b */
[----:B------:R-:W-:-:S05]  /*3880*/  FMUL R21, R20, R9 ;  /* 0x0000000914157220 */ /* 0x000fca0000400000 */
        /* <DEDUP_REMOVED lines=75> */
[----:B------:R-:W-:-:S04]  /*3d40*/  IMAD.WIDE.U32 R18, R25, 0x4, R12 ;  /* 0x0000000419127825 */ /* 0x000fc800078e000c */
[----:B--2---:R-:W-:-:S04]  /*3d50*/  FFMA R20, R7, R20, R11 ;  /* 0x0000001407147223 */ /* 0x004fc8000000000b */
[----:B------:R-:W-:-:S05]  /*3d60*/  FMUL R23, R20, R9 ;  /* 0x0000000914177220 */ /* 0x000fca0000400000 */
[----:B------:R1:W-:Y:S04]  /*3d70*/  STG.E desc[UR16][R16.64], R23 ;  /* 0x0000001710007986 */ /* 0x0003e8000c101910 */
[----:B------:R-:W2:Y:S01]  /*3d80*/  LDG.E R20, desc[UR16][R18.64] ;  /* 0x0000001012147981 */ /* 0x000ea2000c1e1900 */
[----:B------:R-:W-:-:S04]  /*3d90*/  UIADD3 UR6, UPT, UPT, UR6, 0x10, URZ ;  /* 0x0000001006067890 */ /* 0x000fc8000fffe0ff */
[----:B------:R-:W-:Y:S01]  /*3da0*/  UISETP.NE.AND UP1, UPT, UR6, UR11, UPT ;  /* 0x0000000b0600728c */ /* 0x000fe2000bf25270 */
[----:B--2---:R-:W-:-:S04]  /*3db0*/  FFMA R20, R7, R20, R11 ;  /* 0x0000001407147223 */ /* 0x004fc8000000000b */
[----:B------:R-:W-:-:S05]  /*3dc0*/  FMUL R11, R20, R9 ;  /* 0x00000009140b7220 */ /* 0x000fca0000400000 */
[----:B------:R1:W-:Y:S01]  /*3dd0*/  STG.E desc[UR16][R18.64], R11 ;  /* 0x0000000b12007986 */ /* 0x0003e2000c101910 */
[----:B------:R-:W-:Y:S05]  /*3de0*/  BRA.U UP1, `(.L_x_42) ;  /* 0xfffffff901707547 */ /* 0x000fea000b83ffff */
[----:B------:R-:W-:-:S05]  /*3df0*/  UMOV UR6, UR11 ;  /* 0x0000000b00067c82 */ /* 0x000fca0008000000 */
.L_x_41:
[----:B------:R-:W-:-:S09]  /*3e00*/  UISETP.NE.AND UP1, UPT, UR22, URZ, UPT ;  /* 0x000000ff1600728c */ /* 0x000fd2000bf25270 */
[----:B------:R-:W-:Y:S05]  /*3e10*/  BRA.U !UP1, `(.L_x_39) ;  /* 0x0000000509d07547 */ /* 0x000fea000b800000 */
[----:B------:R-:W-:Y:S02]  /*3e20*/  UIADD3 UR7, UPT, UPT, UR22, -0x1, URZ ;  /* 0xffffffff16077890 */ /* 0x000fe4000fffe0ff */
[----:B------:R-:W-:Y:S02]  /*3e30*/  UISETP.NE.AND UP2, UPT, UR20, URZ, UPT ;  /* 0x000000ff1400728c */ /* 0x000fe4000bf45270 */
[----:B------:R-:W-:-:S09]  /*3e40*/  UISETP.GE.U32.AND UP1, UPT, UR7, 0x7, UPT ;  /* 0x000000070700788c */ /* 0x000fd2000bf26070 */
[----:B------:R-:W-:Y:S05]  /*3e50*/  BRA.U !UP1, `(.L_x_43) ;  /* 0x0000000109cc7547 */ /* 0x000fea000b800000 */
[----:B------:R-:W0:Y:S01]  /*3e60*/  LDC.64 R12, c[0x0][0x3d0] ;  /* 0x0000f400ff0c7b82 */ /* 0x000e220000000a00 */
        /* <DEDUP_REMOVED lines=10> */
[----:B------:R-:W-:Y:S01]  /*3f10*/  IADD3 R17, PT, PT, R11, 0x2, RZ ;  /* 0x000000020b117810 */ /* 0x000fe20007ffe0ff */
        /* <DEDUP_REMOVED lines=12> */
[----:B-1----:R-:W-:-:S04]  /*3fe0*/  IMAD.WIDE.U32 R14, R27, 0x4, R12 ;  /* 0x000000041b0e7825 */ /* 0x002fc800078e000c */
        /* <DEDUP_REMOVED lines=15> */
[----:B------:R-:W3:Y:S01]  /*40e0*/  LDG.E R21, desc[UR16][R18.64] ;  /* 0x0000001012157981 */ /* 0x000ee2000c1e1900 */
[----:B------:R-:W-:-:S05]  /*40f0*/  IADD3 R27, PT, PT, R11, 0x7, RZ ;  /* 0x000000070b1b7810 */ /* 0x000fca0007ffe0ff */
[----:B------:R-:W-:-:S04]  /*4100*/  IMAD.WIDE.U32 R12, R27, 0x4, R12 ;  /* 0x000000041b0c7825 */ /* 0x000fc800078e000c */
[----:B---3--:R-:W-:-:S04]  /*4110*/  FFMA R22, R7, R21, R20 ;  /* 0x0000001507167223 */ /* 0x008fc80000000014 */
[----:B------:R-:W-:-:S05]  /*4120*/  FMUL R11, R22, R9 ;  /* 0x00000009160b7220 */ /* 0x000fca0000400000 */
[----:B------:R2:W-:Y:S04]  /*4130*/  STG.E desc[UR16][R18.64], R11 ;  /* 0x0000000b12007986 */ /* 0x0005e8000c101910 */
[----:B0-----:R-:W3:Y:S01]  /*4140*/  LDG.E R14, desc[UR16][R12.64] ;  /* 0x000000100c0e7981 */ /* 0x001ee2000c1e1900 */
[----:B------:R-:W-:Y:S01]  /*4150*/  UIADD3 UR6, UPT, UPT, UR6, 0x8, URZ ;  /* 0x0000000806067890 */ /* 0x000fe2000fffe0ff */
[----:B---3--:R-:W-:-:S04]  /*4160*/  FFMA R14, R7, R14, R20 ;  /* 0x0000000e070e7223 */ /* 0x008fc80000000014 */
[----:B------:R-:W-:-:S05]  /*4170*/  FMUL R15, R14, R9 ;  /* 0x000000090e0f7220 */ /* 0x000fca0000400000 */
[----:B------:R2:W-:Y:S02]  /*4180*/  STG.E desc[UR16][R12.64], R15 ;  /* 0x0000000f0c007986 */ /* 0x0005e4000c101910 */
.L_x_43:
[----:B------:R-:W-:Y:S05]  /*4190*/  BRA.U !UP2, `(.L_x_39) ;  /* 0x000000010af07547 */ /* 0x000fea000b800000 */
[----:B------:R-:W-:Y:S02]  /*41a0*/  UIADD3 UR7, UPT, UPT, UR20, -0x1, URZ ;  /* 0xffffffff14077890 */ /* 0x000fe4000fffe0ff */
[----:B------:R-:W-:Y:S02]  /*41b0*/  UISETP.NE.AND UP2, UPT, UR21, URZ, UPT ;  /* 0x000000ff1500728c */ /* 0x000fe4000bf45270 */
[----:B------:R-:W-:-:S09]  /*41c0*/  UISETP.GE.U32.AND UP1, UPT, UR7, 0x3, UPT ;  /* 0x000000030700788c */ /* 0x000fd2000bf26070 */
[----:B------:R-:W-:Y:S05]  /*41d0*/  BRA.U !UP1, `(.L_x_44) ;  /* 0x0000000109787547 */ /* 0x000fea000b800000 */
[----:B--2---:R-:W0:Y:S01]  /*41e0*/  LDC.64 R12, c[0x0][0x3d0] ;  /* 0x0000f400ff0c7b82 */ /* 0x004e220000000a00 */
[----:B-1----:R-:W-:-:S05]  /*41f0*/  IADD3 R21, PT, PT, R10, UR6, RZ ;  /* 0x000000060a157c10 */ /* 0x002fca000fffe0ff */
[----:B0-----:R-:W-:-:S05]  /*4200*/  IMAD.WIDE.U32 R18, R21, 0x4, R12 ;  /* 0x0000000415127825 */ /* 0x001fca00078e000c */
[----:B------:R-:W2:Y:S01]  /*4210*/  LDG.E R14, desc[UR16][R18.64] ;  /* 0x00000010120e7981 */ /* 0x000ea2000c1e1900 */
[----:B------:R-:W-:Y:S01]  /*4220*/  IADD3 R15, PT, PT, R21, 0x1, RZ ;  /* 0x00000001150f7810 */ /* 0x000fe20007ffe0ff */
[----:B--2---:R-:W-:-:S04]  /*4230*/  FMUL R11, R7, R14 ;  /* 0x0000000e070b7220 */ /* 0x004fc80000400000 */
[----:B------:R-:W-:-:S04]  /*4240*/  FFMA R14, RZ, R6, R11 ;  /* 0x00000006ff0e7223 */ /* 0x000fc8000000000b */
[----:B------:R-:W-:Y:S01]  /*4250*/  FMUL R23, R14, R9 ;  /* 0x000000090e177220 */ /* 0x000fe20000400000 */
[----:B------:R-:W-:-:S04]  /*4260*/  IMAD.WIDE.U32 R14, R15, 0x4, R12 ;  /* 0x000000040f0e7825 */ /* 0x000fc800078e000c */
[----:B------:R0:W-:Y:S04]  /*4270*/  STG.E desc[UR16][R18.64], R23 ;  /* 0x0000001712007986 */ /* 0x0001e8000c101910 */
        /* <DEDUP_REMOVED lines=8> */
[----:B------:R-:W-:-:S05]  /*4300*/  IADD3 R21, PT, PT, R21, 0x3, RZ ;  /* 0x0000000315157810 */ /* 0x000fca0007ffe0ff */
[----:B------:R-:W-:-:S04]  /*4310*/  IMAD.WIDE.U32 R12, R21, 0x4, R12 ;  /* 0x00000004150c7825 */ /* 0x000fc800078e000c */
[----:B--2---:R-:W-:-:S04]  /*4320*/  FMUL R11, R7, R20 ;  /* 0x00000014070b7220 */ /* 0x004fc80000400000 */
[----:B0-----:R-:W-:-:S04]  /*4330*/  FFMA R18, RZ, R6, R11 ;  /* 0x00000006ff127223 */ /* 0x001fc8000000000b */
[----:B------:R-:W-:-:S05]  /*4340*/  FMUL R19, R18, R9 ;  /* 0x0000000912137220 */ /* 0x000fca0000400000 */
[----:B------:R3:W-:Y:S04]  /*4350*/  STG.E desc[UR16][R16.64], R19 ;  /* 0x0000001310007986 */ /* 0x0007e8000c101910 */
[----:B------:R-:W2:Y:S01]  /*4360*/  LDG.E R18, desc[UR16][R12.64] ;  /* 0x000000100c127981 */ /* 0x000ea2000c1e1900 */
[----:B------:R-:W-:Y:S01]  /*4370*/  UIADD3 UR6, UPT, UPT, UR6, 0x4, URZ ;  /* 0x0000000406067890 */ /* 0x000fe2000fffe0ff */
[----:B--2---:R-:W-:-:S04]  /*4380*/  FMUL R11, R7, R18 ;  /* 0x00000012070b7220 */ /* 0x004fc80000400000 */
[----:B------:R-:W-:-:S04]  /*4390*/  FFMA R18, RZ, R6, R11 ;  /* 0x00000006ff127223 */ /* 0x000fc8000000000b */
[----:B------:R-:W-:-:S05]  /*43a0*/  FMUL R11, R18, R9 ;  /* 0x00000009120b7220 */ /* 0x000fca0000400000 */
[----:B------:R3:W-:Y:S02]  /*43b0*/  STG.E desc[UR16][R12.64], R11 ;  /* 0x0000000b0c007986 */ /* 0x0007e4000c101910 */
.L_x_44:
[----:B------:R-:W-:Y:S05]  /*43c0*/  BRA.U !UP2, `(.L_x_39) ;  /* 0x000000010a647547 */ /* 0x000fea000b800000 */
[----:B--23--:R-:W0:Y:S01]  /*43d0*/  LDC.64 R12, c[0x0][0x3d0] ;  /* 0x0000f400ff0c7b82 */ /* 0x00ce220000000a00 */
[----:B-1----:R-:W-:-:S05]  /*43e0*/  IADD3 R17, PT, PT, R10, UR6, RZ ;  /* 0x000000060a117c10 */ /* 0x002fca000fffe0ff */
[----:B0-----:R-:W-:-:S05]  /*43f0*/  IMAD.WIDE.U32 R10, R17, 0x4, R12 ;  /* 0x00000004110a7825 */ /* 0x001fca00078e000c */
[----:B------:R-:W2:Y:S01]  /*4400*/  LDG.E R12, desc[UR16][R10.64] ;  /* 0x000000100a0c7981 */ /* 0x000ea2000c1e1900 */
[----:B------:R-:W-:Y:S01]  /*4410*/  FMUL R14, RZ, R6 ;  /* 0x00000006ff0e7220 */ /* 0x000fe20000400000 */
[----:B------:R-:W-:-:S03]  /*4420*/  UISETP.NE.AND UP1, UPT, UR21, 0x1, UPT ;  /* 0x000000011500788c */ /* 0x000fc6000bf25270 */
[----:B--2---:R-:W-:-:S04]  /*4430*/  FFMA R12, R7, R12, R14 ;  /* 0x0000000c070c7223 */ /* 0x004fc8000000000e */
[----:B------:R-:W-:-:S05]  /*4440*/  FMUL R13, R12, R9 ;  /* 0x000000090c0d7220 */ /* 0x000fca0000400000 */
[----:B------:R4:W-:Y:S01]  /*4450*/  STG.E desc[UR16][R10.64], R13 ;  /* 0x0000000d0a007986 */ /* 0x0009e2000c101910 */
[----:B------:R-:W-:Y:S05]  /*4460*/  BRA.U !UP1, `(.L_x_39) ;  /* 0x00000001093c7547 */ /* 0x000fea000b800000 */
[----:B----4-:R-:W0:Y:S01]  /*4470*/  LDC.64 R10, c[0x0][0x3d0] ;  /* 0x0000f400ff0a7b82 */ /* 0x010e220000000a00 */
[----:B------:R-:W-:-:S05]  /*4480*/  IADD3 R13, PT, PT, R17, 0x1, RZ ;  /* 0x00000001110d7810 */ /* 0x000fca0007ffe0ff */
[----:B0-----:R-:W-:-:S05]  /*4490*/  IMAD.WIDE.U32 R12, R13, 0x4, R10 ;  /* 0x000000040d0c7825 */ /* 0x001fca00078e000a */
[----:B------:R-:W2:Y:S01]  /*44a0*/  LDG.E R6, desc[UR16][R12.64] ;  /* 0x000000100c067981 */ /* 0x000ea2000c1e1900 */
[----:B------:R-:W-:Y:S01]  /*44b0*/  UISETP.NE.AND UP1, UPT, UR21, 0x2, UPT ;  /* 0x000000021500788c */ /* 0x000fe2000bf25270 */
[----:B--2---:R-:W-:-:S04]  /*44c0*/  FFMA R6, R7, R6, R14 ;  /* 0x0000000607067223 */ /* 0x004fc8000000000e */
[----:B------:R-:W-:-:S05]  /*44d0*/  FMUL R15, R6, R9 ;  /* 0x00000009060f7220 */ /* 0x000fca0000400000 */
[----:B------:R0:W-:Y:S01]  /*44e0*/  STG.E desc[UR16][R12.64], R15 ;  /* 0x0000000f0c007986 */ /* 0x0001e2000c101910 */
[----:B------:R-:W-:Y:S05]  /*44f0*/  BRA.U !UP1, `(.L_x_39) ;  /* 0x0000000109187547 */ /* 0x000fea000b800000 */
[----:B0-----:R-:W-:-:S05]  /*4500*/  IADD3 R13, PT, PT, R17, 0x2, RZ ;  /* 0x00000002110d7810 */ /* 0x001fca0007ffe0ff */
[----:B------:R-:W-:-:S05]  /*4510*/  IMAD.WIDE.U32 R10, R13, 0x4, R10 ;  /* 0x000000040d0a7825 */ /* 0x000fca00078e000a */
[----:B------:R-:W2:Y:S02]  /*4520*/  LDG.E R6, desc[UR16][R10.64] ;  /* 0x000000100a067981 */ /* 0x000ea4000c1e1900 */
[----:B--2---:R-:W-:-:S04]  /*4530*/  FFMA R6, R7, R6, R14 ;  /* 0x0000000607067223 */ /* 0x004fc8000000000e */
[----:B------:R-:W-:-:S05]  /*4540*/  FMUL R9, R6, R9 ;  /* 0x0000000906097220 */ /* 0x000fca0000400000 */
[----:B------:R0:W-:Y:S02]  /*4550*/  STG.E desc[UR16][R10.64], R9 ;  /* 0x000000090a007986 */ /* 0x0001e4000c101910 */
.L_x_39:
[----:B0-----:R-:W0:Y:S08]  /*4560*/  LDC R9, c[0x0][0x3b4] ;  /* 0x0000ed00ff097b82 */ /* 0x001e300000000800 */
[----:B------:R-:W5:Y:S08]  /*4570*/  LDC.64 R6, c[0x0][0x3c8] ;  /* 0x0000f200ff067b82 */ /* 0x000f700000000a00 */
[----:B-1234-:R-:W1:Y:S01]  /*4580*/  LDC.64 R10, c[0x0][0x3c0] ;  /* 0x0000f000ff0a7b82 */ /* 0x01ee620000000a00 */
[----:B0-----:R-:W-:-:S04]  /*4590*/  IMAD R9, R9, UR5, R4 ;  /* 0x0000000509097c24 */ /* 0x001fc8000f8e0204 */
[----:B-----5:R-:W-:-:S05]  /*45a0*/  IMAD.WIDE.U32 R6, R9, 0x4, R6 ;  /* 0x0000000409067825 */ /* 0x020fca00078e0006 */
[----:B------:R3:W-:Y:S01]  /*45b0*/  STG.E desc[UR16][R6.64], R5 ;  /* 0x0000000506007986 */ /* 0x0007e2000c101910 */
[----:B-1----:R-:W-:-:S05]  /*45c0*/  IMAD.WIDE.U32 R10, R9, 0x4, R10 ;  /* 0x00000004090a7825 */ /* 0x002fca00078e000a */
[----:B------:R3:W-:Y:S02]  /*45d0*/  STG.E desc[UR16][R10.64], R8 ;  /* 0x000000080a007986 */ /* 0x0007e4000c101910 */
.L_x_7:
[----:B------:R-:W-:Y:S05]  /*45e0*/  BSYNC.RECONVERGENT B1 ;  /* 0x0000000000017941 */ /* 0x000fea0003800200 */
.L_x_6:
[----:B------:R-:W4:Y:S01]  /*45f0*/  LDCU UR6, c[0x0][0x3ac] ;  /* 0x00007580ff0677ac */ /* 0x000f220008000800 */
[----:B------:R-:W-:-:S04]  /*4600*/  UIADD3 UR5, UPT, UPT, UR5, 0x1, URZ ;  /* 0x0000000105057890 */ /* 0x000fc8000fffe0ff */
[----:B----4-:R-:W-:-:S09]  /*4610*/  UISETP.NE.AND UP1, UPT, UR5, UR6, UPT ;  /* 0x000000060500728c */ /* 0x010fd2000bf25270 */
[----:B------:R-:W-:Y:S05]  /*4620*/  BRA.U !UP1, `(.L_x_45) ;  /* 0x0000003d09007547 */ /* 0x000fea000b800000 */
[----:B------:R-:W-:Y:S05]  /*4630*/  BRA `(.L_x_46) ;  /* 0xffffffc400b07947 */ /* 0x000fea000383ffff */
.L_x_5:
[----:B------:R-:W3:Y:S02]  /*4640*/  LDCU UR5, c[0x0][0x3b0] ;  /* 0x00007600ff0577ac */ /* 0x000ee40008000800 */
[----:B---3--:R-:W-:-:S09]  /*4650*/  UISETP.GE.AND UP1, UPT, UR5, 0x1, UPT ;  /* 0x000000010500788c */ /* 0x008fd2000bf26270 */
[----:B------:R-:W-:Y:S05]  /*4660*/  BRA.U !UP1, `(.L_x_47) ;  /* 0x0000002109947547 */ /* 0x000fea000b800000 */
[----:B------:R-:W-:-:S05]  /*4670*/  UMOV UR5, URZ ;  /* 0x000000ff00057c82 */ /* 0x000fca0008000000 */
.L_x_72:
[----:B------:R-:W-:Y:S04]  /*4680*/  BSSY.RECONVERGENT B1, `(.L_x_48) ;  /* 0x000021e000017945 */ /* 0x000fe80003800200 */
[----:B--2---:R-:W-:Y:S05]  /*4690*/  @P3 BRA `(.L_x_49) ;  /* 0x0000002000703947 */ /* 0x004fea0003800000 */
        /* <DEDUP_REMOVED lines=10> */
.L_x_52:
        /* <DEDUP_REMOVED lines=71> */
.L_x_51:
        /* <DEDUP_REMOVED lines=45> */
.L_x_53:
        /* <DEDUP_REMOVED lines=28> */
.L_x_54:
        /* <DEDUP_REMOVED lines=23> */
.L_x_50:
[----:B--2---:R-:W2:Y:S08]  /*51b0*/  LDC R5, c[0x0][0x3b4] ;  /* 0x0000ed00ff057b82 */ /* 0x004eb00000000800 */
[----:B01-34-:R-:W0:Y:S08]  /*51c0*/  LDC.64 R6, c[0x0][0x3c8] ;  /* 0x0000f200ff067b82 */ /* 0x01be300000000a00 */
[----:B------:R-:W1:Y:S01]  /*51d0*/  LDC.64 R8, c[0x0][0x3c0] ;  /* 0x0000f000ff087b82 */ /* 0x000e620000000a00 */
[----:B--2---:R-:W-:-:S04]  /*51e0*/  IMAD R5, R5, UR5, R4 ;  /* 0x0000000505057c24 */ /* 0x004fc8000f8e0204 */
[----:B0-----:R-:W-:-:S05]  /*51f0*/  IMAD.WIDE.U32 R6, R5, 0x4, R6 ;  /* 0x0000000405067825 */ /* 0x001fca00078e0006 */
[----:B------:R0:W5:Y:S01]  /*5200*/  LDG.E R12, desc[UR16][R6.64] ;  /* 0x00000010060c7981 */ /* 0x000162000c1e1900 */
[----:B-1----:R-:W-:-:S05]  /*5210*/  IMAD.WIDE.U32 R8, R5, 0x4, R8 ;  /* 0x0000000405087825 */ /* 0x002fca00078e0008 */
[----:B------:R0:W5:Y:S01]  /*5220*/  LDG.E R10, desc[UR16][R8.64] ;  /* 0x00000010080a7981 */ /* 0x000162000c1e1900 */
[----:B------:R-:W-:Y:S05]  /*5230*/  BRA.U UP0, `(.L_x_55) ;  /* 0x0000000100e87547 */ /* 0x000fea000b800000 */
[----:B------:R-:W1:Y:S01]  /*5240*/  LDCU UR6, c[0x0][0x3b0] ;  /* 0x00007600ff0677ac */ /* 0x000e620008000800 */
[----:B------:R-:W-:Y:S01]  /*5250*/  HFMA2 R11, -RZ, RZ, 0, 0 ;  /* 0x00000000ff0b7431 */ /* 0x000fe200000001ff */
[----:B------:R-:W-:Y:S01]  /*5260*/  MOV R5, 0xff800000 ;  /* 0xff80000000057802 */ /* 0x000fe20000000f00 */
[----:B------:R-:W2:Y:S01]  /*5270*/  LDCU UR7, c[0x0][0x3b8] ;  /* 0x00007700ff0777ac */ /* 0x000ea20008000800 */
[----:B-1----:R-:W-:Y:S01]  /*5280*/  UISETP.GE.U32.AND UP1, UPT, UR6, 0x8, UPT ;  /* 0x000000080600788c */ /* 0x002fe2000bf26070 */
[----:B--2---:R-:W-:-:S08]  /*5290*/  FMUL R14, RZ, UR7 ;  /* 0x00000007ff0e7c20 */ /* 0x004fd00008400000 */
[----:B------:R-:W-:Y:S05]  /*52a0*/  BRA.U !UP1, `(.L_x_56) ;  /* 0x0000000109487547 */ /* 0x000fea000b800000 */
[----:B------:R-:W-:Y:S02]  /*52b0*/  MOV R5, 0xff800000 ;  /* 0xff80000000057802 */ /* 0x000fe40000000f00 */
[----:B------:R-:W-:-:S07]  /*52c0*/  MOV R11, RZ ;  /* 0x000000ff000b7202 */ /* 0x000fce0000000f00 */
.L_x_57:
[----:B-1----:R-:W-:Y:S01]  /*52d0*/  IMAD R13, R0, UR6, R11 ;  /* 0x00000006000d7c24 */ /* 0x002fe2000f8e020b */
[----:B------:R-:W-:Y:S02]  /*52e0*/  IADD3 R11, PT, PT, R11, 0x8, RZ ;  /* 0x000000080b0b7810 */ /* 0x000fe40007ffe0ff */
[CC--:B------:R-:W-:Y:S02]  /*52f0*/  FSETP.GT.AND P0, PT, R14.reuse, R5.reuse, PT ;  /* 0x000000050e00720b */ /* 0x0c0fe40003f04000 */
[----:B------:R-:W-:Y:S02]  /*5300*/  LEA R13, R13, UR29, 0x2 ;  /* 0x0000001d0d0d7c11 */ /* 0x000fe4000f8e10ff */
[----:B------:R-:W-:Y:S02]  /*5310*/  ISETP.NE.AND P1, PT, R11, UR10, PT ;  /* 0x0000000a0b007c0c */ /* 0x000fe4000bf25270 */
[----:B------:R-:W-:Y:S01]  /*5320*/  FSEL R5, R14, R5, P0 ;  /* 0x000000050e057208 */ /* 0x000fe20000000000 */
        /* <DEDUP_REMOVED lines=8> */
[----:B------:R-:W-:Y:S05]  /*53b0*/  @P1 BRA `(.L_x_57) ;  /* 0xfffffffc00c41947 */ /* 0x000fea000383ffff */
[----:B------:R-:W-:-:S07]  /*53c0*/  MOV R11, UR10 ;  /* 0x0000000a000b7c02 */ /* 0x000fce0008000f00 */
.L_x_56:
[----:B------:R-:W-:-:S09]  /*53d0*/  UISETP.NE.AND UP1, UPT, UR24, URZ, UPT ;  /* 0x000000ff1800728c */ /* 0x000fd2000bf25270 */
[----:B------:R-:W-:Y:S05]  /*53e0*/  BRA.U !UP1, `(.L_x_58) ;  /* 0x0000000909407547 */ /* 0x000fea000b800000 */
[----:B------:R-:W-:Y:S02]  /*53f0*/  UIADD3 UR7, UPT, UPT, UR24, -0x1, URZ ;  /* 0xffffffff18077890 */ /* 0x000fe4000fffe0ff */
[----:B------:R-:W-:Y:S02]  /*5400*/  UISETP.NE.AND UP2, UPT, UR25, URZ, UPT ;  /* 0x000000ff1900728c */ /* 0x000fe4000bf45270 */
[----:B------:R-:W-:-:S09]  /*5410*/  UISETP.GE.U32.AND UP1, UPT, UR7, 0x3, UPT ;  /* 0x000000030700788c */ /* 0x000fd2000bf26070 */
[----:B------:R-:W-:Y:S05]  /*5420*/  BRA.U !UP1, `(.L_x_59) ;  /* 0x0000000109247547 */ /* 0x000fea000b800000 */
[----:B-1----:R-:W-:Y:S01]  /*5430*/  IMAD R13, R0, UR6, R11 ;  /* 0x00000006000d7c24 */ /* 0x002fe2000f8e020b */
[CC--:B------:R-:W-:Y:S02]  /*5440*/  FSETP.GT.AND P0, PT, R14.reuse, R5.reuse, PT ;  /* 0x000000050e00720b */ /* 0x0c0fe40003f04000 */
[----:B------:R-:W-:Y:S02]  /*5450*/  IADD3 R11, PT, PT, R11, 0x4, RZ ;  /* 0x000000040b0b7810 */ /* 0x000fe40007ffe0ff */
[----:B------:R-:W-:Y:S02]  /*5460*/  LEA R13, R13, UR29, 0x2 ;  /* 0x0000001d0d0d7c11 */ /* 0x000fe4000f8e10ff */
[----:B------:R-:W-:-:S03]  /*5470*/  FSEL R5, R14, R5, P0 ;  /* 0x000000050e057208 */ /* 0x000fc60000000000 */
[----:B------:R2:W-:Y:S04]  /*5480*/  STS [R13], R14 ;  /* 0x0000000e0d007388 */ /* 0x0005e80000000800 */
[----:B------:R2:W-:Y:S04]  /*5490*/  STS [R13+0x4], R14 ;  /* 0x0000040e0d007388 */ /* 0x0005e80000000800 */
[----:B------:R2:W-:Y:S04]  /*54a0*/  STS [R13+0x8], R14 ;  /* 0x0000080e0d007388 */ /* 0x0005e80000000800 */
[----:B------:R2:W-:Y:S02]  /*54b0*/  STS [R13+0xc], R14 ;  /* 0x00000c0e0d007388 */ /* 0x0005e40000000800 */
.L_x_59:
[----:B------:R-:W-:Y:S05]  /*54c0*/  BRA.U !UP2, `(.L_x_58) ;  /* 0x000000090a087547 */ /* 0x000fea000b800000 */
[----:B------:R-:W-:Y:S02]  /*54d0*/  UISETP.NE.AND UP1, UPT, UR25, 0x1, UPT ;  /* 0x000000011900788c */ /* 0x000fe4000bf25270 */
[----:B------:R-:W-:-:S07]  /*54e0*/  UISETP.NE.AND UP2, UPT, UR12, URZ, UPT ;  /* 0x000000ff0c00728c */ /* 0x000fce000bf45270 */
[----:B------:R-:W-:Y:S05]  /*54f0*/  BRA.U !UP1, `(.L_x_60) ;  /* 0x00000001091c7547 */ /* 0x000fea000b800000 */
[----:B-12---:R-:W-:Y:S01]  /*5500*/  IMAD R13, R0, UR6, R11 ;  /* 0x00000006000d7c24 */ /* 0x006fe2000f8e020b */
[CC--:B------:R-:W-:Y:S02]  /*5510*/  FSETP.GT.AND P0, PT, R14.reuse, R5.reuse, PT ;  /* 0x000000050e00720b */ /* 0x0c0fe40003f04000 */
[----:B------:R-:W-:Y:S02]  /*5520*/  IADD3 R11, PT, PT, R11, 0x2, RZ ;  /* 0x000000020b0b7810 */ /* 0x000fe40007ffe0ff */
[----:B------:R-:W-:Y:S02]  /*5530*/  LEA R13, R13, UR29, 0x2 ;  /* 0x0000001d0d0d7c11 */ /* 0x000fe4000f8e10ff */
[----:B------:R-:W-:-:S03]  /*5540*/  FSEL R5, R14, R5, P0 ;  /* 0x000000050e057208 */ /* 0x000fc60000000000 */
[----:B------:R3:W-:Y:S04]  /*5550*/  STS [R13], R14 ;  /* 0x0000000e0d007388 */ /* 0x0007e80000000800 */
[----:B------:R3:W-:Y:S02]  /*5560*/  STS [R13+0x4], R14 ;  /* 0x0000040e0d007388 */ /* 0x0007e40000000800 */
.L_x_60:
[----:B------:R-:W-:Y:S05]  /*5570*/  BRA.U !UP2, `(.L_x_58) ;  /* 0x000000050adc7547 */ /* 0x000fea000b800000 */
[----:B------:R-:W-:Y:S01]  /*5580*/  IMAD R11, R0, UR6, R11 ;  /* 0x00000006000b7c24 */ /* 0x000fe2000f8e020b */
[----:B------:R-:W-:-:S04]  /*5590*/  FSETP.GT.AND P0, PT, R14, R5, PT ;  /* 0x000000050e00720b */ /* 0x000fc80003f04000 */
[----:B------:R-:W-:Y:S02]  /*55a0*/  LEA R11, R11, UR29, 0x2 ;  /* 0x0000001d0b0b7c11 */ /* 0x000fe4000f8e10ff */
[----:B------:R-:W-:-:S03]  /*55b0*/  FSEL R5, R14, R5, P0 ;  /* 0x000000050e057208 */ /* 0x000fc60000000000 */
[----:B------:R4:W-:Y:S01]  /*55c0*/  STS [R11], R14 ;  /* 0x0000000e0b007388 */ /* 0x0009e20000000800 */
[----:B------:R-:W-:Y:S05]  /*55d0*/  BRA `(.L_x_58) ;  /* 0x0000000400c47947 */ /* 0x000fea0003800000 */
.L_x_55:
[----:B------:R-:W-:Y:S01]  /*55e0*/  HFMA2 R11, -RZ, RZ, 0, 0 ;  /* 0x00000000ff0b7431 */ /* 0x000fe200000001ff */
[----:B------:R-:W-:-:S07]  /*55f0*/  MOV R5, 0xff800000 ;  /* 0xff80000000057802 */ /* 0x000fce0000000f00 */
.L_x_66:
[----:B------:R-:W-:Y:S01]  /*5600*/  UISETP.GE.U32.AND UP1, UPT, UR19, 0x7, UPT ;  /* 0x000000071300788c */ /* 0x000fe2000bf26070 */
[----:B------:R-:W-:Y:S02]  /*5610*/  MOV R26, RZ ;  /* 0x000000ff001a7202 */ /* 0x000fe40000000f00 */
[----:B------:R-:W-:-:S06]  /*5620*/  MOV R13, RZ ;  /* 0x000000ff000d7202 */ /* 0x000fcc0000000f00 */
[----:B------:R-:W-:Y:S05]  /*5630*/  BRA.U !UP1, `(.L_x_61) ;  /* 0x0000000109987547 */ /* 0x000fea000b800000 */
[----:B------:R-:W1:Y:S01]  /*5640*/  S2UR UR7, SR_CgaCtaId ;  /* 0x00000000000779c3 */ /* 0x000e620000008800 */
[----:B------:R-:W-:Y:S01]  /*5650*/  UMOV UR6, 0x400 ;  /* 0x0000040000067882 */ /* 0x000fe20000000000 */
[----:B------:R-:W-:-:S06]  /*5660*/  MOV R26, RZ ;  /* 0x000000ff001a7202 */ /* 0x000fcc0000000f00 */
[----:B------:R-:W2:Y:S01]  /*5670*/  LDC R14, c[0x0][0x3a4] ;  /* 0x0000e900ff0e7b82 */ /* 0x000ea20000000800 */
[----:B-1----:R-:W-:-:S03]  /*5680*/  ULEA UR7, UR7, UR6, 0x18 ;  /* 0x0000000607077291 */ /* 0x002fc6000f8ec0ff */
[----:B------:R-:W-:-:S09]  /*5690*/  UMOV UR6, URZ ;  /* 0x000000ff00067c82 */ /* 0x000fd20008000000 */
.L_x_62:
[----:B--2---:R-:W-:Y:S01]  /*56a0*/  IMAD R17, R11, R14, UR6 ;  /* 0x000000060b117e24 */ /* 0x004fe2000f8e020e */
[----:B------:R-:W-:Y:S01]  /*56b0*/  IADD3 R19, PT, PT, R2, UR6, RZ ;  /* 0x0000000602137c10 */ /* 0x000fe2000fffe0ff */
[----:B------:R-:W-:-:S03]  /*56c0*/  UIADD3 UR6, UPT, UPT, UR6, 0x8, URZ ;  /* 0x0000000806067890 */ /* 0x000fc6000fffe0ff */
[----:B------:R-:W-:Y:S01]  /*56d0*/  LEA R19, R19, UR7, 0x2 ;  /* 0x0000000713137c11 */ /* 0x000fe2000f8e10ff */
[----:B------:R-:W-:Y:S01]  /*56e0*/  UISETP.NE.AND UP1, UPT, UR6, UR8, UPT ;  /* 0x000000080600728c */ /* 0x000fe2000bf25270 */
[----:B------:R-:W-:-:S03]  /*56f0*/  LEA R17, R17, UR14, 0x2 ;  /* 0x0000000e11117c11 */ /* 0x000fc6000f8e10ff */
[----:B------:R-:W-:Y:S04]  /*5700*/  LDS R21, [R19] ;  /* 0x0000000013157984 */ /* 0x000fe80000000800 */
[----:B------:R-:W1:Y:S04]  /*5710*/  LDS R20, [R17] ;  /* 0x0000000011147984 */ /* 0x000e680000000800 */
[----:B------:R-:W-:Y:S04]  /*5720*/  LDS R23, [R19+0x4] ;  /* 0x0000040013177984 */ /* 0x000fe80000000800 */
[----:B------:R-:W2:Y:S04]  /*5730*/  LDS R22, [R17+0x4] ;  /* 0x0000040011167984 */ /* 0x000ea80000000800 */
[----:B------:R-:W-:Y:S04]  /*5740*/  LDS R13, [R19+0x8] ;  /* 0x00000800130d7984 */ /* 0x000fe80000000800 */
[----:B------:R-:W3:Y:S04]  /*5750*/  LDS R16, [R17+0x8] ;  /* 0x0000080011107984 */ /* 0x000ee80000000800 */
[----:B------:R-:W-:Y:S04]  /*5760*/  LDS R15, [R19+0xc] ;  /* 0x00000c00130f7984 */ /* 0x000fe80000000800 */
[----:B------:R-:W4:Y:S04]  /*5770*/  LDS R18, [R17+0xc] ;  /* 0x00000c0011127984 */ /* 0x000f280000000800 */
[----:B------:R-:W-:Y:S04]  /*5780*/  LDS R24, [R19+0x14] ;  /* 0x0000140013187984 */ /* 0x000fe80000000800 */
[----:B------:R-:W-:Y:S04]  /*5790*/  LDS R25, [R17+0x14] ;  /* 0x0000140011197984 */ /* 0x000fe80000000800 */
[----:B------:R-:W-:Y:S01]  /*57a0*/  LDS R27, [R17+0x1c] ;  /* 0x00001c00111b7984 */ /* 0x000fe20000000800 */
[----:B-1----:R-:W-:-:S03]  /*57b0*/  FFMA R26, R21, R20, R26 ;  /* 0x00000014151a7223 */ /* 0x002fc6000000001a */
[----:B------:R-:W-:Y:S04]  /*57c0*/  LDS R20, [R19+0x10] ;  /* 0x0000100013147984 */ /* 0x000fe80000000800 */
[----:B------:R-:W1:Y:S01]  /*57d0*/  LDS R21, [R17+0x10] ;  /* 0x0000100011157984 */ /* 0x000e620000000800 */
[----:B--2---:R-:W-:-:S03]  /*57e0*/  FFMA R28, R23, R22, R26 ;  /* 0x00000016171c7223 */ /* 0x004fc6000000001a */
[----:B------:R-:W-:Y:S04]  /*57f0*/  LDS R22, [R19+0x18] ;  /* 0x0000180013167984 */ /* 0x000fe80000000800 */
[----:B------:R-:W2:Y:S01]  /*5800*/  LDS R23, [R17+0x18] ;  /* 0x0000180011177984 */ /* 0x000ea20000000800 */
[----:B---3--:R-:W-:-:S03]  /*5810*/  FFMA R16, R13, R16, R28 ;  /* 0x000000100d107223 */ /* 0x008fc6000000001c */
[----:B------:R-:W3:Y:S01]  /*5820*/  LDS R26, [R19+0x1c] ;  /* 0x00001c00131a7984 */ /* 0x000ee20000000800 */
[----:B----4-:R-:W-:-:S04]  /*5830*/  FFMA R15, R15, R18, R16 ;  /* 0x000000120f0f7223 */ /* 0x010fc80000000010 */
[----:B-1----:R-:W-:-:S04]  /*5840*/  FFMA R15, R20, R21, R15 ;  /* 0x00000015140f7223 */ /* 0x002fc8000000000f */
[----:B------:R-:W-:-:S04]  /*5850*/  FFMA R15, R24, R25, R15 ;  /* 0x00000019180f7223 */ /* 0x000fc8000000000f */
[----:B--2---:R-:W-:-:S04]  /*5860*/  FFMA R15, R22, R23, R15 ;  /* 0x00000017160f7223 */ /* 0x004fc8000000000f */
[----:B---3--:R-:W-:Y:S01]  /*5870*/  FFMA R26, R26, R27, R15 ;  /* 0x0000001b1a1a7223 */ /* 0x008fe2000000000f */
[----:B------:R-:W-:Y:S06]  /*5880*/  BRA.U UP1, `(.L_x_62) ;  /* 0xfffffffd01847547 */ /* 0x000fec000b83ffff */
[----:B------:R-:W-:-:S07]  /*5890*/  MOV R13, UR8 ;  /* 0x00000008000d7c02 */ /* 0x000fce0008000f00 */
.L_x_61:
[----:B------:R-:W-:-:S09]  /*58a0*/  UISETP.NE.AND UP1, UPT, UR20, URZ, UPT ;  /* 0x000000ff1400728c */ /* 0x000fd2000bf25270 */
[----:B------:R-:W-:Y:S05]  /*58b0*/  BRA.U !UP1, `(.L_x_63) ;  /* 0x0000000109e07547 */ /* 0x000fea000b800000 */
[----:B------:R-:W-:Y:S02]  /*58c0*/  UIADD3 UR6, UPT, UPT, UR20, -0x1, URZ ;  /* 0xffffffff14067890 */ /* 0x000fe4000fffe0ff */
[----:B------:R-:W-:Y:S02]  /*58d0*/  UISETP.NE.AND UP2, UPT, UR21, URZ, UPT ;  /* 0x000000ff1500728c */ /* 0x000fe4000bf45270 */
[----:B------:R-:W-:-:S09]  /*58e0*/  UISETP.GE.U32.AND UP1, UPT, UR6, 0x3, UPT ;  /* 0x000000030600788c */ /* 0x000fd2000bf26070 */
[----:B------:R-:W-:Y:S05]  /*58f0*/  BRA.U !UP1, `(.L_x_64) ;  /* 0x0000000109547547 */ /* 0x000fea000b800000 */
[----:B------:R-:W1:Y:S01]  /*5900*/  S2UR UR7, SR_CgaCtaId ;  /* 0x00000000000779c3 */ /* 0x000e620000008800 */
[----:B------:R-:W2:Y:S01]  /*5910*/  LDCU UR15, c[0x0][0x3a4] ;  /* 0x00007480ff0f77ac */ /* 0x000ea20008000800 */
[----:B------:R-:W-:Y:S01]  /*5920*/  IADD3 R14, PT, PT, R2, R13, RZ ;  /* 0x0000000d020e7210 */ /* 0x000fe20007ffe0ff */
[----:B------:R-:W-:Y:S01]  /*5930*/  UMOV UR6, 0x400 ;  /* 0x0000040000067882 */ /* 0x000fe20000000000 */
[----:B--2---:R-:W-:Y:S01]  /*5940*/  IMAD R15, R11, UR15, R13 ;  /* 0x0000000f0b0f7c24 */ /* 0x004fe2000f8e020d */
[----:B------:R-:W-:Y:S01]  /*5950*/  IADD3 R13, PT, PT, R13, 0x4, RZ ;  /* 0x000000040d0d7810 */ /* 0x000fe20007ffe0ff */
[----:B-1----:R-:W-:-:S03]  /*5960*/  ULEA UR6, UR7, UR6, 0x18 ;  /* 0x0000000607067291 */ /* 0x002fc6000f8ec0ff */
[----:B------:R-:W-:-:S03]  /*5970*/  LEA R16, R15, UR14, 0x2 ;  /* 0x0000000e0f107c11 */ /* 0x000fc6000f8e10ff */
[----:B------:R-:W-:Y:S02]  /*5980*/  LEA R14, R14, UR6, 0x2 ;  /* 0x000000060e0e7c11 */ /* 0x000fe4000f8e10ff */
[----:B------:R-:W-:Y:S04]  /*5990*/  LDS R17, [R16] ;  /* 0x0000000010117984 */ /* 0x000fe80000000800 */
[----:B------:R-:W1:Y:S04]  /*59a0*/  LDS R15, [R14] ;  /* 0x000000000e0f7984 */ /* 0x000e680000000800 */
[----:B------:R-:W-:Y:S04]  /*59b0*/  LDS R18, [R14+0x4] ;  /* 0x000004000e127984 */ /* 0x000fe80000000800 */
[----:B------:R-:W2:Y:S04]  /*59c0*/  LDS R19, [R16+0x4] ;  /* 0x0000040010137984 */ /* 0x000ea80000000800 */
[----:B------:R-:W-:Y:S04]  /*59d0*/  LDS R20, [R14+0x8] ;  /* 0x000008000e147984 */ /* 0x000fe80000000800 */
[----:B------:R-:W3:Y:S04]  /*59e0*/  LDS R21, [R16+0x8] ;  /* 0x0000080010157984 */ /* 0x000ee80000000800 */
[----:B------:R-:W-:Y:S04]  /*59f0*/  LDS R22, [R14+0xc] ;  /* 0x00000c000e167984 */ /* 0x000fe80000000800 */
[----:B------:R-:W4:Y:S01]  /*5a00*/  LDS R23, [R16+0xc] ;  /* 0x00000c0010177984 */ /* 0x000f220000000800 */
[----:B-1----:R-:W-:-:S04]  /*5a10*/  FFMA R15, R15, R17, R26 ;  /* 0x000000110f0f7223 */ /* 0x002fc8000000001a */
[----:B--2---:R-:W-:-:S04]  /*5a20*/  FFMA R15, R18, R19, R15 ;  /* 0x00000013120f7223 */ /* 0x004fc8000000000f */
[----:B---3--:R-:W-:-:S04]  /*5a30*/  FFMA R15, R20, R21, R15 ;  /* 0x00000015140f7223 */ /* 0x008fc8000000000f */
[----:B----4-:R-:W-:-:S07]  /*5a40*/  FFMA R26, R22, R23, R15 ;  /* 0x00000017161a7223 */ /* 0x010fce000000000f */
.L_x_64:
[----:B------:R-:W-:Y:S05]  /*5a50*/  BRA.U !UP2, `(.L_x_63) ;  /* 0x000000010a787547 */ /* 0x000fea000b800000 */
[----:B------:R-:W-:Y:S02]  /*5a60*/  UISETP.NE.AND UP1, UPT, UR21, 0x1, UPT ;  /* 0x000000011500788c */ /* 0x000fe4000bf25270 */
[----:B------:R-:W-:-:S07]  /*5a70*/  UISETP.NE.AND UP2, UPT, UR26, URZ, UPT ;  /* 0x000000ff1a00728c */ /* 0x000fce000bf45270 */
        /* <DEDUP_REMOVED lines=13> */
[----:B------:R-:W2:Y:S01]  /*5b50*/  LDS R19, [R16+0x4] ;  /* 0x0000040010137984 */ /* 0x000ea20000000800 */
[----:B-1----:R-:W-:-:S04]  /*5b60*/  FFMA R15, R15, R17, R26 ;  /* 0x000000110f0f7223 */ /* 0x002fc8000000001a */
[----:B--2---:R-:W-:-:S07]  /*5b70*/  FFMA R26, R18, R19, R15 ;  /* 0x00000013121a7223 */ /* 0x004fce000000000f */
.L_x_65:
[----:B------:R-:W-:Y:S05]  /*5b80*/  BRA.U !UP2, `(.L_x_63) ;  /* 0x000000010a2c7547 */ /* 0x000fea000b800000 */
[----:B------:R-:W1:Y:S01]  /*5b90*/  S2UR UR7, SR_CgaCtaId ;  /* 0x00000000000779c3 */ /* 0x000e620000008800 */
[----:B------:R-:W2:Y:S01]  /*5ba0*/  LDCU UR15, c[0x0][0x3a4] ;  /* 0x00007480ff0f77ac */ /* 0x000ea20008000800 */
[----:B------:R-:W-:Y:S01]  /*5bb0*/  IADD3 R14, PT, PT, R2, R13, RZ ;  /* 0x0000000d020e7210 */ /* 0x000fe20007ffe0ff */
[----:B------:R-:W-:Y:S01]  /*5bc0*/  UMOV UR6, 0x400 ;  /* 0x0000040000067882 */ /* 0x000fe20000000000 */
[----:B--2---:R-:W-:Y:S01]  /*5bd0*/  IMAD R13, R11, UR15, R13 ;  /* 0x0000000f0b0d7c24 */ /* 0x004fe2000f8e020d */
[----:B-1----:R-:W-:-:S04]  /*5be0*/  ULEA UR6, UR7, UR6, 0x18 ;  /* 0x0000000607067291 */ /* 0x002fc8000f8ec0ff */
[----:B------:R-:W-:Y:S02]  /*5bf0*/  LEA R15, R13, UR14, 0x2 ;  /* 0x0000000e0d0f7c11 */ /* 0x000fe4000f8e10ff */
[----:B------:R-:W-:-:S04]  /*5c00*/  LEA R14, R14, UR6, 0x2 ;  /* 0x000000060e0e7c11 */ /* 0x000fc8000f8e10ff */
[----:B------:R-:W-:Y:S04]  /*5c10*/  LDS R15, [R15] ;  /* 0x000000000f0f7984 */ /* 0x000fe80000000800 */
[----:B------:R-:W1:Y:S02]  /*5c20*/  LDS R13, [R14] ;  /* 0x000000000e0d7984 */ /* 0x000e640000000800 */
[----:B-1----:R-:W-:-:S07]  /*5c30*/  FFMA R26, R13, R15, R26 ;  /* 0x0000000f0d1a7223 */ /* 0x002fce000000001a */
.L_x_63:
[----:B------:R-:W1:Y:S01]  /*5c40*/  LDCU UR6, c[0x0][0x3b0] ;  /* 0x00007600ff0677ac */ /* 0x000e620008000800 */
[----:B------:R-:W2:Y:S01]  /*5c50*/  LDCU UR7, c[0x0][0x3b8] ;  /* 0x00007700ff0777ac */ /* 0x000ea20008000800 */
[----:B-1----:R-:W-:Y:S01]  /*5c60*/  IMAD R13, R0, UR6, R11 ;  /* 0x00000006000d7c24 */ /* 0x002fe2000f8e020b */
[----:B------:R-:W-:Y:S01]  /*5c70*/  IADD3 R11, PT, PT, R11, 0x1, RZ ;  /* 0x000000010b0b7810 */ /* 0x000fe20007ffe0ff */
[----:B--2---:R-:W-:-:S03]  /*5c80*/  FMUL R26, R26, UR7 ;  /* 0x000000071a1a7c20 */ /* 0x004fc60008400000 */
[----:B------:R-:W-:Y:S02]  /*5c90*/  LEA R13, R13, UR29, 0x2 ;  /* 0x0000001d0d0d7c11 */ /* 0x000fe4000f8e10ff */
[----:B------:R-:W-:Y:S02]  /*5ca0*/  ISETP.NE.AND P1, PT, R11, UR6, PT ;  /* 0x000000060b007c0c */ /* 0x000fe4000bf25270 */
[CC--:B------:R-:W-:Y:S01]  /*5cb0*/  FSETP.GT.AND P0, PT, R26.reuse, R5.reuse, PT ;  /* 0x000000051a00720b */ /* 0x0c0fe20003f04000 */
[----:B------:R1:W-:Y:S03]  /*5cc0*/  STS [R13], R26 ;  /* 0x0000001a0d007388 */ /* 0x0003e60000000800 */
[----:B------:R-:W-:-:S07]  /*5cd0*/  FSEL R5, R26, R5, P0 ;  /* 0x000000051a057208 */ /* 0x000fce0000000000 */
[----:B-1----:R-:W-:Y:S05]  /*5ce0*/  @P1 BRA `(.L_x_66) ;  /* 0xfffffff800441947 */ /* 0x002fea000383ffff */
.L_x_58:
[----:B------:R-:W-:Y:S01]  /*5cf0*/  UISETP.GE.U32.AND UP1, UPT, UR6, 0x8, UPT ;  /* 0x000000080600788c */ /* 0x000fe2000bf26070 */
[----:B----4-:R-:W-:Y:S01]  /*5d00*/  HFMA2 R11, -RZ, RZ, 0, 0 ;  /* 0x00000000ff0b7431 */ /* 0x010fe200000001ff */
[----:B-123--:R-:W-:-:S07]  /*5d10*/  MOV R13, RZ ;  /* 0x000000ff000d7202 */ /* 0x00efce0000000f00 */
[----:B------:R-:W-:Y:S05]  /*5d20*/  BRA.U !UP1, `(.L_x_67) ;  /* 0x0000000509407547 */ /* 0x000fea000b800000 */
[----:B------:R-:W-:Y:S02]  /*5d30*/  MOV R11, RZ ;  /* 0x000000ff000b7202 */ /* 0x000fe40000000f00 */
[----:B------:R-:W-:-:S07]  /*5d40*/  MOV R13, RZ ;  /* 0x000000ff000d7202 */ /* 0x000fce0000000f00 */
.L_x_68:
[----:B---3--:R-:W-:Y:S01]  /*5d50*/  IMAD R14, R0, UR6, R13 ;  /* 0x00000006000e7c24 */ /* 0x008fe2000f8e020d */
[----:B------:R-:W-:-:S04]  /*5d60*/  IADD3 R13, PT, PT, R13, 0x8, RZ ;  /* 0x000000080d0d7810 */ /* 0x000fc80007ffe0ff */
[----:B------:R-:W-:-:S05]  /*5d70*/  LEA R14, R14, UR29, 0x2 ;  /* 0x0000001d0e0e7c11 */ /* 0x000fca000f8e10ff */
[----:B------:R-:W1:Y:S04]  /*5d80*/  LDS R18, [R14] ;  /* 0x000000000e127984 */ /* 0x000e680000000800 */
[----:B------:R-:W2:Y:S04]  /*5d90*/  LDS R24, [R14+0x4] ;  /* 0x000004000e187984 */ /* 0x000ea80000000800 */
[----:B------:R-:W3:Y:S04]  /*5da0*/  LDS R26, [R14+0x8] ;  /* 0x000008000e1a7984 */ /* 0x000ee80000000800 */
[----:B------:R-:W4:Y:S04]  /*5db0*/  LDS R16, [R14+0x14] ;  /* 0x000014000e107984 */ /* 0x000f280000000800 */
[----:B------:R-:W0:Y:S04]  /*5dc0*/  LDS R28, [R14+0xc] ;  /* 0x00000c000e1c7984 */ /* 0x000e280000000800 */
[----:B------:R-:W0:Y:S04]  /*5dd0*/  LDS R22, [R14+0x10] ;  /* 0x000010000e167984 */ /* 0x000e280000000800 */
[----:B------:R-:W-:Y:S01]  /*5de0*/  LDS R20, [R14+0x1c] ;  /* 0x00001c000e147984 */ /* 0x000fe20000000800 */
[----:B-1----:R-:W-:-:S03]  /*5df0*/  FADD R15, R18, -R5 ;  /* 0x80000005120f7221 */ /* 0x002fc60000000000 */
[----:B------:R-:W1:Y:S01]  /*5e00*/  LDS R18, [R14+0x18] ;  /* 0x000018000e127984 */ /* 0x000e620000000800 */
[--C-:B--2---:R-:W-:Y:S01]  /*5e10*/  FADD R24, R24, -R5.reuse ;  /* 0x8000000518187221 */ /* 0x104fe20000000000 */
[----:B------:R-:W-:Y:S01]  /*5e20*/  FMUL R15, R15, 1.4426950216293334961 ;  /* 0x3fb8aa3b0f0f7820 */ /* 0x000fe20000400000 */
[--C-:B---3--:R-:W-:Y:S02]  /*5e30*/  FADD R26, R26, -R5.reuse ;  /* 0x800000051a1a7221 */ /* 0x108fe40000000000 */
[----:B------:R-:W-:Y:S02]  /*5e40*/  FMUL R17, R24, 1.4426950216293334961 ;  /* 0x3fb8aa3b18117820 */ /* 0x000fe40000400000 */
[----:B------:R-:W-:Y:S01]  /*5e50*/  FSETP.GEU.AND P1, PT, R15, -126, PT ;  /* 0xc2fc00000f00780b */ /* 0x000fe20003f2e000 */
[----:B------:R-:W-:Y:S01]  /*5e60*/  FMUL R19, R26, 1.4426950216293334961 ;  /* 0x3fb8aa3b1a137820 */ /* 0x000fe20000400000 */
[--C-:B----4-:R-:W-:Y:S01]  /*5e70*/  FADD R16, R16, -R5.reuse ;  /* 0x8000000510107221 */ /* 0x110fe20000000000 */
[----:B------:R-:W-:Y:S01]  /*5e80*/  FSETP.GEU.AND P6, PT, R17, -126, PT ;  /* 0xc2fc00001100780b */ /* 0x000fe20003fce000 */
[----:B0-----:R-:W-:-:S02]  /*5e90*/  FADD R28, R28, -R5 ;  /* 0x800000051c1c7221 */ /* 0x001fc40000000000 */
[----:B------:R-:W-:Y:S01]  /*5ea0*/  FSETP.GEU.AND P5, PT, R19, -126, PT ;  /* 0xc2fc00001300780b */ /* 0x000fe20003fae000 */
[----:B------:R-:W-:Y:S01]  /*5eb0*/  FADD R22, R22, -R5 ;  /* 0x8000000516167221 */ /* 0x000fe20000000000 */
[----:B------:R-:W-:-:S05]  /*5ec0*/  FMUL R21, R28, 1.4426950216293334961 ;  /* 0x3fb8aa3b1c157820 */ /* 0x000fca0000400000 */
[----:B------:R-:W-:Y:S01]  /*5ed0*/  @!P1 FMUL R15, R15, 0.5 ;  /* 0x3f0000000f0f9820 */ /* 0x000fe20000400000 */
[----:B------:R-:W-:Y:S01]  /*5ee0*/  FMUL R22, R22, 1.4426950216293334961 ;  /* 0x3fb8aa3b16167820 */ /* 0x000fe20000400000 */
[----:B------:R-:W-:Y:S01]  /*5ef0*/  FSETP.GEU.AND P0, PT, R21, -126, PT ;  /* 0xc2fc00001500780b */ /* 0x000fe20003f0e000 */
[----:B------:R-:W-:-:S03]  /*5f00*/  @!P6 FMUL R17, R17, 0.5 ;  /* 0x3f0000001111e820 */ /* 0x000fc60000400000 */
[----:B------:R-:W0:Y:S01]  /*5f10*/  MUFU.EX2 R15, R15 ;  /* 0x0000000f000f7308 */ /* 0x000e220000000800 */
[----:B------:R-:W-:Y:S01]  /*5f20*/  @!P5 FMUL R19, R19, 0.5 ;  /* 0x3f0000001313d820 */ /* 0x000fe20000400000 */
[----:B------:R-:W-:-:S06]  /*5f30*/  FSETP.GEU.AND P2, PT, R22, -126, PT ;  /* 0xc2fc00001600780b */ /* 0x000fcc0003f4e000 */
[----:B------:R-:W2:Y:S01]  /*5f40*/  MUFU.EX2 R17, R17 ;  /* 0x0000001100117308 */ /* 0x000ea20000000800 */
[----:B------:R-:W-:Y:S01]  /*5f50*/  @!P0 FMUL R21, R21, 0.5 ;  /* 0x3f00000015158820 */ /* 0x000fe20000400000 */
[--C-:B-1----:R-:W-:Y:S01]  /*5f60*/  FADD R23, R18, -R5.reuse ;  /* 0x8000000512177221 */ /* 0x102fe20000000000 */
[----:B------:R-:W-:Y:S01]  /*5f70*/  FMUL R18, R16, 1.4426950216293334961 ;  /* 0x3fb8aa3b10127820 */ /* 0x000fe20000400000 */
[----:B------:R-:W-:-:S04]  /*5f80*/  FADD R16, R20, -R5 ;  /* 0x8000000514107221 */ /* 0x000fc80000000000 */
[----:B------:R-:W1:Y:S01]  /*5f90*/  MUFU.EX2 R19, R19 ;  /* 0x0000001300137308 */ /* 0x000e620000000800 */
[----:B------:R-:W-:Y:S01]  /*5fa0*/  FMUL R20, R23, 1.4426950216293334961 ;  /* 0x3fb8aa3b17147820 */ /* 0x000fe20000400000 */
[----:B0-----:R-:W-:Y:S01]  /*5fb0*/  @!P1 FMUL R15, R15, R15 ;  /* 0x0000000f0f0f9220 */ /* 0x001fe20000400000 */
[----:B------:R-:W-:Y:S01]  /*5fc0*/  FMUL R24, R16, 1.4426950216293334961 ;  /* 0x3fb8aa3b10187820 */ /* 0x000fe20000400000 */
[----:B------:R-:W-:Y:S01]  /*5fd0*/  FSETP.GEU.AND P1, PT, R18, -126, PT ;  /* 0xc2fc00001200780b */ /* 0x000fe20003f2e000 */
[----:B------:R-:W-:Y:S01]  /*5fe0*/  @!P2 FMUL R22, R22, 0.5 ;  /* 0x3f0000001616a820 */ /* 0x000fe20000400000 */
[----:B------:R-:W-:Y:S01]  /*5ff0*/  FADD R16, R15, R11 ;  /* 0x0000000b0f107221 */ /* 0x000fe20000000000 */
[----:B------:R3:W-:Y:S01]  /*6000*/  STS [R14], R15 ;  /* 0x0000000f0e007388 */ /* 0x0007e20000000800 */
[----:B------:R-:W0:Y:S01]  /*6010*/  MUFU.EX2 R21, R21 ;  /* 0x0000001500157308 */ /* 0x000e220000000800 */
[----:B--2---:R-:W-:Y:S01]  /*6020*/  @!P6 FMUL R17, R17, R17 ;  /* 0x000000111111e220 */ /* 0x004fe20000400000 */
[----:B------:R-:W-:-:S03]  /*6030*/  FSETP.GEU.AND P6, PT, R20, -126, PT ;  /* 0xc2fc00001400780b */ /* 0x000fc60003fce000 */
[----:B------:R-:W-:Y:S01]  /*6040*/  FADD R16, R16, R17 ;  /* 0x0000001110107221 */ /* 0x000fe20000000000 */
[----:B------:R3:W-:Y:S02]  /*6050*/  STS [R14+0x4], R17 ;  /* 0x000004110e007388 */ /* 0x0007e40000000800 */
[----:B------:R-:W2:Y:S01]  /*6060*/  MUFU.EX2 R23, R22 ;  /* 0x0000001600177308 */ /* 0x000ea20000000800 */
[----:B-1----:R-:W-:Y:S01]  /*6070*/  @!P5 FMUL R19, R19, R19 ;  /* 0x000000131313d220 */ /* 0x002fe20000400000 */
[----:B------:R-:W-:Y:S01]  /*6080*/  FSETP.GEU.AND P5, PT, R24, -126, PT ;  /* 0xc2fc00001800780b */ /* 0x000fe20003fae000 */
[----:B------:R-:W-:Y:S02]  /*6090*/  @!P1 FMUL R18, R18, 0.5 ;  /* 0x3f00000012129820 */ /* 0x000fe40000400000 */
[----:B------:R-:W-:Y:S01]  /*60a0*/  FADD R16, R16, R19 ;  /* 0x0000001310107221 */ /* 0x000fe20000000000 */
[----:B------:R3:W-:Y:S01]  /*60b0*/  STS [R14+0x8], R19 ;  /* 0x000008130e007388 */ /* 0x0007e20000000800 */
[----:B------:R-:W-:Y:S01]  /*60c0*/  @!P6 FMUL R20, R20, 0.5 ;  /* 0x3f0000001414e820 */ /* 0x000fe20000400000 */
[----:B------:R-:W1:Y:S01]  /*60d0*/  MUFU.EX2 R25, R18 ;  /* 0x0000001200197308 */ /* 0x000e620000000800 */
[----:B0-----:R-:W-:Y:S01]  /*60e0*/  @!P0 FMUL R21, R21, R21 ;  /* 0x0000001515158220 */ /* 0x001fe20000400000 */
[----:B------:R-:W-:-:S03]  /*60f0*/  ISETP.NE.AND P0, PT, R13, UR10, PT ;  /* 0x0000000a0d007c0c */ /* 0x000fc6000bf05270 */
[----:B------:R-:W-:Y:S01]  /*6100*/  FADD R16, R16, R21 ;  /* 0x0000001510107221 */ /* 0x000fe20000000000 */
[----:B------:R3:W-:Y:S01]  /*6110*/  STS [R14+0xc], R21 ;  /* 0x00000c150e007388 */ /* 0x0007e20000000800 */
[----:B------:R-:W-:Y:S01]  /*6120*/  @!P5 FMUL R24, R24, 0.5 ;  /* 0x3f0000001818d820 */ /* 0x000fe20000400000 */
[----:B------:R-:W0:Y:S01]  /*6130*/  MUFU.EX2 R27, R20 ;  /* 0x00000014001b7308 */ /* 0x000e220000000800 */
[----:B--2---:R-:W-:-:S04]  /*6140*/  @!P2 FMUL R23, R23, R23 ;  /* 0x000000171717a220 */ /* 0x004fc80000400000 */
[----:B------:R-:W-:Y:S01]  /*6150*/  FADD R16, R16, R23 ;  /* 0x0000001710107221 */ /* 0x000fe20000000000 */
[----:B------:R3:W-:Y:S02]  /*6160*/  STS [R14+0x10], R23 ;  /* 0x000010170e007388 */ /* 0x0007e40000000800 */
[----:B------:R-:W2:Y:S01]  /*6170*/  MUFU.EX2 R29, R24 ;  /* 0x00000018001d7308 */ /* 0x000ea20000000800 */
[----:B-1----:R-:W-:-:S04]  /*6180*/  @!P1 FMUL R25, R25, R25 ;  /* 0x0000001919199220 */ /* 0x002fc80000400000 */
[----:B------:R-:W-:Y:S01]  /*6190*/  FADD R16, R16, R25 ;  /* 0x0000001910107221 */ /* 0x000fe20000000000 */
[----:B------:R3:W-:Y:S01]  /*61a0*/  STS [R14+0x14], R25 ;  /* 0x000014190e007388 */ /* 0x0007e20000000800 */
[----:B0-----:R-:W-:-:S04]  /*61b0*/  @!P6 FMUL R27, R27, R27 ;  /* 0x0000001b1b1be220 */ /* 0x001fc80000400000 */
[----:B------:R-:W-:Y:S01]  /*61c0*/  FADD R16, R16, R27 ;  /* 0x0000001b10107221 */ /* 0x000fe20000000000 */
[----:B------:R3:W-:Y:S01]  /*61d0*/  STS [R14+0x18], R27 ;  /* 0x0000181b0e007388 */ /* 0x0007e20000000800 */
[----:B--2---:R-:W-:-:S04]  /*61e0*/  @!P5 FMUL R29, R29, R29 ;  /* 0x0000001d1d1dd220 */ /* 0x004fc80000400000 */
[----:B------:R-:W-:Y:S01]  /*61f0*/  FADD R11, R16, R29 ;  /* 0x0000001d100b7221 */ /* 0x000fe20000000000 */
[----:B------:R3:W-:Y:S01]  /*6200*/  STS [R14+0x1c], R29 ;  /* 0x00001c1d0e007388 */ /* 0x0007e20000000800 */
[----:B------:R-:W-:Y:S05]  /*6210*/  @P0 BRA `(.L_x_68) ;  /* 0xfffffff800cc0947 */ /* 0x000fea000383ffff */
[----:B------:R-:W-:-:S07]  /*6220*/  MOV R13, UR10 ;  /* 0x0000000a000d7c02 */ /* 0x000fce0008000f00 */
.L_x_67:
[----:B------:R-:W-:-:S09]  /*6230*/  UISETP.NE.AND UP1, UPT, UR24, URZ, UPT ;  /* 0x000000ff1800728c */ /* 0x000fd2000bf25270 */
[----:B------:R-:W-:Y:S05]  /*6240*/  BRA.U !UP1, `(.L_x_69) ;  /* 0x0000000509407547 */ /* 0x000fea000b800000 */
[----:B------:R-:W-:Y:S02]  /*6250*/  UIADD3 UR7, UPT, UPT, UR24, -0x1, URZ ;  /* 0xffffffff18077890 */ /* 0x000fe4000fffe0ff */
[----:B------:R-:W-:Y:S02]  /*6260*/  UISETP.NE.AND UP2, UPT, UR25, URZ, UPT ;  /* 0x000000ff1900728c */ /* 0x000fe4000bf45270 */
[----:B------:R-:W-:-:S09]  /*6270*/  UISETP.GE.U32.AND UP1, UPT, UR7, 0x3, UPT ;  /* 0x000000030700788c */ /* 0x000fd2000bf26070 */
[----:B------:R-:W-:Y:S05]  /*6280*/  BRA.U !UP1, `(.L_x_70) ;  /* 0x00000001099c7547 */ /* 0x000fea000b800000 */
[----:B---3--:R-:W-:Y:S01]  /*6290*/  IMAD R14, R0, UR6, R13 ;  /* 0x00000006000e7c24 */ /* 0x008fe2000f8e020d */
[----:B------:R-:W-:-:S04]  /*62a0*/  IADD3 R13, PT, PT, R13, 0x4, RZ ;  /* 0x000000040d0d7810 */ /* 0x000fc80007ffe0ff */
[----:B------:R-:W-:-:S05]  /*62b0*/  LEA R14, R14, UR29, 0x2 ;  /* 0x0000001d0e0e7c11 */ /* 0x000fca000f8e10ff */
[----:B------:R-:W1:Y:S04]  /*62c0*/  LDS R16, [R14] ;  /* 0x000000000e107984 */ /* 0x000e680000000800 */
[----:B------:R-:W2:Y:S04]  /*62d0*/  LDS R18, [R14+0x4] ;  /* 0x000004000e127984 */ /* 0x000ea80000000800 */
[----:B------:R-:W3:Y:S04]  /*62e0*/  LDS R20, [R14+0x8] ;  /* 0x000008000e147984 */ /* 0x000ee80000000800 */
[----:B------:R-:W4:Y:S01]  /*62f0*/  LDS R22, [R14+0xc] ;  /* 0x00000c000e167984 */ /* 0x000f220000000800 */
[--C-:B-1----:R-:W-:Y:S01]  /*6300*/  FADD R16, R16, -R5.reuse ;  /* 0x8000000510107221 */ /* 0x102fe20000000000 */
[----:B--2---:R-:W-:-:S03]  /*6310*/  FADD R18, R18, -R5 ;  /* 0x8000000512127221 */ /* 0x004fc60000000000 */
[----:B------:R-:W-:Y:S01]  /*6320*/  FMUL R16, R16, 1.4426950216293334961 ;  /* 0x3fb8aa3b10107820 */ /* 0x000fe20000400000 */
[----:B---3--:R-:W-:Y:S01]  /*6330*/  FADD R20, R20, -R5 ;  /* 0x8000000514147221 */ /* 0x008fe20000000000 */
[----:B------:R-:W-:-:S03]  /*6340*/  FMUL R18, R18, 1.4426950216293334961 ;  /* 0x3fb8aa3b12127820 */ /* 0x000fc60000400000 */
[----:B------:R-:W-:Y:S01]  /*6350*/  FSETP.GEU.AND P0, PT, R16, -126, PT ;  /* 0xc2fc00001000780b */ /* 0x000fe20003f0e000 */
[----:B----4-:R-:W-:Y:S01]  /*6360*/  FADD R22, R22, -R5 ;  /* 0x8000000516167221 */ /* 0x010fe20000000000 */
[----:B------:R-:W-:Y:S01]  /*6370*/  FMUL R20, R20, 1.4426950216293334961 ;  /* 0x3fb8aa3b14147820 */ /* 0x000fe20000400000 */
[----:B------:R-:W-:Y:S02]  /*6380*/  FSETP.GEU.AND P1, PT, R18, -126, PT ;  /* 0xc2fc00001200780b */ /* 0x000fe40003f2e000 */
[----:B------:R-:W-:Y:S02]  /*6390*/  FMUL R22, R22, 1.4426950216293334961 ;  /* 0x3fb8aa3b16167820 */ /* 0x000fe40000400000 */
[----:B------:R-:W-:-:S03]  /*63a0*/  FSETP.GEU.AND P2, PT, R20, -126, PT ;  /* 0xc2fc00001400780b */ /* 0x000fc60003f4e000 */
[----:B------:R-:W-:-:S03]  /*63b0*/  FSETP.GEU.AND P5, PT, R22, -126, PT ;  /* 0xc2fc00001600780b */ /* 0x000fc60003fae000 */
[----:B------:R-:W-:-:S03]  /*63c0*/  @!P0 FMUL R16, R16, 0.5 ;  /* 0x3f00000010108820 */ /* 0x000fc60000400000 */
[----:B------:R-:W-:Y:S01]  /*63d0*/  @!P1 FMUL R18, R18, 0.5 ;  /* 0x3f00000012129820 */ /* 0x000fe20000400000 */
[----:B------:R-:W1:Y:S03]  /*63e0*/  MUFU.EX2 R15, R16 ;  /* 0x00000010000f7308 */ /* 0x000e660000000800 */
[----:B------:R-:W-:-:S03]  /*63f0*/  @!P2 FMUL R20, R20, 0.5 ;  /* 0x3f0000001414a820 */ /* 0x000fc60000400000 */
[----:B------:R-:W-:Y:S02]  /*6400*/  @!P5 FMUL R22, R22, 0.5 ;  /* 0x3f0000001616d820 */ /* 0x000fe40000400000 */
[----:B------:R-:W2:Y:S08]  /*6410*/  MUFU.EX2 R17, R18 ;  /* 0x0000001200117308 */ /* 0x000eb00000000800 */
[----:B------:R-:W3:Y:S01]  /*6420*/  MUFU.EX2 R19, R20 ;  /* 0x0000001400137308 */ /* 0x000ee20000000800 */
[----:B-1----:R-:W-:-:S04]  /*6430*/  @!P0 FMUL R15, R15, R15 ;  /* 0x0000000f0f0f8220 */ /* 0x002fc80000400000 */
[----:B------:R-:W-:Y:S01]  /*6440*/  FADD R11, R11, R15 ;  /* 0x0000000f0b0b7221 */ /* 0x000fe20000000000 */
[----:B------:R1:W-:Y:S02]  /*6450*/  STS [R14], R15 ;  /* 0x0000000f0e007388 */ /* 0x0003e40000000800 */
[----:B------:R-:W4:Y:S01]  /*6460*/  MUFU.EX2 R21, R22 ;  /* 0x0000001600157308 */ /* 0x000f220000000800 */
[----:B--2---:R-:W-:-:S04]  /*6470*/  @!P1 FMUL R17, R17, R17 ;  /* 0x0000001111119220 */ /* 0x004fc80000400000 */
[----:B------:R-:W-:Y:S01]  /*6480*/  FADD R11, R11, R17 ;  /* 0x000000110b0b7221 */ /* 0x000fe20000000000 */
[----:B------:R1:W-:Y:S01]  /*6490*/  STS [R14+0x4], R17 ;  /* 0x000004110e007388 */ /* 0x0003e20000000800 */
[----:B---3--:R-:W-:-:S04]  /*64a0*/  @!P2 FMUL R19, R19, R19 ;  /* 0x000000131313a220 */ /* 0x008fc80000400000 */
[----:B------:R-:W-:Y:S01]  /*64b0*/  FADD R11, R11, R19 ;  /* 0x000000130b0b7221 */ /* 0x000fe20000000000 */
[----:B------:R1:W-:Y:S01]  /*64c0*/  STS [R14+0x8], R19 ;  /* 0x000008130e007388 */ /* 0x0003e20000000800 */
[----:B----4-:R-:W-:-:S04]  /*64d0*/  @!P5 FMUL R21, R21, R21 ;  /* 0x000000151515d220 */ /* 0x010fc80000400000 */
[----:B------:R-:W-:Y:S01]  /*64e0*/  FADD R11, R11, R21 ;  /* 0x000000150b0b7221 */ /* 0x000fe20000000000 */
[----:B------:R1:W-:Y:S06]  /*64f0*/  STS [R14+0xc], R21 ;  /* 0x00000c150e007388 */ /* 0x0003ec0000000800 */
.L_x_70:
[----:B------:R-:W-:Y:S05]  /*6500*/  BRA.U !UP2, `(.L_x_69) ;  /* 0x000000010a907547 */ /* 0x000fea000b800000 */
[----:B------:R-:W-:Y:S02]  /*6510*/  UISETP.NE.AND UP1, UPT, UR25, 0x1, UPT ;  /* 0x000000011900788c */ /* 0x000fe4000bf25270 */
[----:B------:R-:W-:-:S07]  /*6520*/  UISETP.NE.AND UP2, UPT, UR12, URZ, UPT ;  /* 0x000000ff0c00728c */ /* 0x000fce000bf45270 */
[----:B------:R-:W-:Y:S05]  /*6530*/  BRA.U !UP1, `(.L_x_71) ;  /* 0x0000000109547547 */ /* 0x000fea000b800000 */
[----:B-1-3--:R-:W-:Y:S01]  /*6540*/  IMAD R14, R0, UR6, R13 ;  /* 0x00000006000e7c24 */ /* 0x00afe2000f8e020d */
[----:B------:R-:W-:-:S04]  /*6550*/  IADD3 R13, PT, PT, R13, 0x2, RZ ;  /* 0x000000020d0d7810 */ /* 0x000fc80007ffe0ff */
[----:B------:R-:W-:-:S05]  /*6560*/  LEA R17, R14, UR29, 0x2 ;  /* 0x0000001d0e117c11 */ /* 0x000fca000f8e10ff */
[----:B------:R-:W1:Y:S04]  /*6570*/  LDS R14, [R17] ;  /* 0x00000000110e7984 */ /* 0x000e680000000800 */
[----:B------:R-:W2:Y:S01]  /*6580*/  LDS R16, [R17+0x4] ;  /* 0x0000040011107984 */ /* 0x000ea20000000800 */
[--C-:B-1----:R-:W-:Y:S01]  /*6590*/  FADD R14, R14, -R5.reuse ;  /* 0x800000050e0e7221 */ /* 0x102fe20000000000 */
[----:B--2---:R-:W-:-:S03]  /*65a0*/  FADD R16, R16, -R5 ;  /* 0x8000000510107221 */ /* 0x004fc60000000000 */
[----:B------:R-:W-:Y:S01]  /*65b0*/  FMUL R14, R14, 1.4426950216293334961 ;  /* 0x3fb8aa3b0e0e7820 */ /* 0x000fe20000400000 */
[----:B------:R-:W-:-:S04]  /*65c0*/  FMUL R15, R16, 1.4426950216293334961 ;  /* 0x3fb8aa3b100f7820 */ /* 0x000fc80000400000 */
[----:B------:R-:W-:Y:S02]  /*65d0*/  FSETP.GEU.AND P0, PT, R14, -126, PT ;  /* 0xc2fc00000e00780b */ /* 0x000fe40003f0e000 */
[----:B------:R-:W-:-:S11]  /*65e0*/  FSETP.GEU.AND P1, PT, R15, -126, PT ;  /* 0xc2fc00000f00780b */ /* 0x000fd60003f2e000 */
[----:B------:R-:W-:Y:S02]  /*65f0*/  @!P0 FMUL R14, R14, 0.5 ;  /* 0x3f0000000e0e8820 */ /* 0x000fe40000400000 */
[----:B------:R-:W-:Y:S02]  /*6600*/  @!P1 FMUL R15, R15, 0.5 ;  /* 0x3f0000000f0f9820 */ /* 0x000fe40000400000 */
[----:B------:R-:W1:Y:S08]  /*6610*/  MUFU.EX2 R16, R14 ;  /* 0x0000000e00107308 */ /* 0x000e700000000800 */
[----:B------:R-:W2:Y:S01]  /*6620*/  MUFU.EX2 R18, R15 ;  /* 0x0000000f00127308 */ /* 0x000ea20000000800 */
[----:B-1----:R-:W-:-:S04]  /*6630*/  @!P0 FMUL R16, R16, R16 ;  /* 0x0000001010108220 */ /* 0x002fc80000400000 */
[----:B------:R-:W-:Y:S01]  /*6640*/  FADD R11, R11, R16 ;  /* 0x000000100b0b7221 */ /* 0x000fe20000000000 */
[----:B------:R4:W-:Y:S01]  /*6650*/  STS [R17], R16 ;  /* 0x0000001011007388 */ /* 0x0009e20000000800 */
[----:B--2---:R-:W-:-:S04]  /*6660*/  @!P1 FMUL R18, R18, R18 ;  /* 0x0000001212129220 */ /* 0x004fc80000400000 */
[----:B------:R-:W-:Y:S01]  /*6670*/  FADD R11, R11, R18 ;  /* 0x000000120b0b7221 */ /* 0x000fe20000000000 */
[----:B------:R4:W-:Y:S06]  /*6680*/  STS [R17+0x4], R18 ;  /* 0x0000041211007388 */ /* 0x0009ec0000000800 */
.L_x_71:
[----:B------:R-:W-:Y:S05]  /*6690*/  BRA.U !UP2, `(.L_x_69) ;  /* 0x000000010a2c7547 */ /* 0x000fea000b800000 */
[----:B------:R-:W-:-:S05]  /*66a0*/  IMAD R13, R0, UR6, R13 ;  /* 0x00000006000d7c24 */ /* 0x000fca000f8e020d */
[----:B------:R-:W-:-:S05]  /*66b0*/  LEA R13, R13, UR29, 0x2 ;  /* 0x0000001d0d0d7c11 */ /* 0x000fca000f8e10ff */
[----:B-1-3--:R-:W1:Y:S02]  /*66c0*/  LDS R14, [R13] ;  /* 0x000000000d0e7984 */ /* 0x00ae640000000800 */
[----:B-1----:R-:W-:-:S04]  /*66d0*/  FADD R14, R14, -R5 ;  /* 0x800000050e0e7221 */ /* 0x002fc80000000000 */
[----:B------:R-:W-:-:S05]  /*66e0*/  FMUL R14, R14, 1.4426950216293334961 ;  /* 0x3fb8aa3b0e0e7820 */ /* 0x000fca0000400000 */
[----:B------:R-:W-:-:S13]  /*66f0*/  FSETP.GEU.AND P0, PT, R14, -126, PT ;  /* 0xc2fc00000e00780b */ /* 0x000fda0003f0e000 */
[----:B------:R-:W-:-:S04]  /*6700*/  @!P0 FMUL R14, R14, 0.5 ;  /* 0x3f0000000e0e8820 */ /* 0x000fc80000400000 */
[----:B----4-:R-:W1:Y:S02]  /*6710*/  MUFU.EX2 R16, R14 ;  /* 0x0000000e00107308 */ /* 0x010e640000000800 */
[----:B-1----:R-:W-:-:S04]  /*6720*/  @!P0 FMUL R16, R16, R16 ;  /* 0x0000001010108220 */ /* 0x002fc80000400000 */
[----:B------:R-:W-:Y:S01]  /*6730*/  FADD R11, R11, R16 ;  /* 0x000000100b0b7221 */ /* 0x000fe20000000000 */
[----:B------:R2:W-:Y:S06]  /*6740*/  STS [R13], R16 ;  /* 0x000000100d007388 */ /* 0x0005ec0000000800 */
.L_x_69:
[----:B--2--5:R-:W-:-:S05]  /*6750*/  FMNMX R13, R12, R5, !PT ;  /* 0x000000050c0d7209 */ /* 0x024fca0007800000 */
[----:B------:R-:W-:Y:S01]  /*6760*/  FADD R5, -R13, R5 ;  /* 0x000000050d057221 */ /* 0x000fe20000000100 */
[----:B------:R-:W-:Y:S01]  /*6770*/  FADD R12, R12, -R13 ;  /* 0x8000000d0c0c7221 */ /* 0x000fe20000000000 */
[----:B------:R2:W-:Y:S02]  /*6780*/  STG.E desc[UR16][R6.64], R13 ;  /* 0x0000000d06007986 */ /* 0x0005e4000c101910 */
[----:B-1-3--:R-:W-:Y:S01]  /*6790*/  FMUL R14, R5, 1.4426950216293334961 ;  /* 0x3fb8aa3b050e7820 */ /* 0x00afe20000400000 */
[----:B------:R-:W-:-:S04]  /*67a0*/  FMUL R12, R12, 1.4426950216293334961 ;  /* 0x3fb8aa3b0c0c7820 */ /* 0x000fc80000400000 */
[----:B------:R-:W-:Y:S02]  /*67b0*/  FSETP.GEU.AND P1, PT, R14, -126, PT ;  /* 0xc2fc00000e00780b */ /* 0x000fe40003f2e000 */
[----:B------:R-:W-:-:S11]  /*67c0*/  FSETP.GEU.AND P0, PT, R12, -126, PT ;  /* 0xc2fc00000c00780b */ /* 0x000fd60003f0e000 */
[----:B------:R-:W-:Y:S02]  /*67d0*/  @!P1 FMUL R14, R14, 0.5 ;  /* 0x3f0000000e0e9820 */ /* 0x000fe40000400000 */
[----:B------:R-:W-:Y:S02]  /*67e0*/  @!P0 FMUL R12, R12, 0.5 ;  /* 0x3f0000000c0c8820 */ /* 0x000fe40000400000 */
[----:B----4-:R-:W1:Y:S08]  /*67f0*/  MUFU.EX2 R16, R14 ;  /* 0x0000000e00107308 */ /* 0x010e700000000800 */
[----:B------:R-:W3:Y:S01]  /*6800*/  MUFU.EX2 R5, R12 ;  /* 0x0000000c00057308 */ /* 0x000ee20000000800 */
[----:B-1----:R-:W-:-:S04]  /*6810*/  @!P1 FMUL R16, R16, R16 ;  /* 0x0000001010109220 */ /* 0x002fc80000400000 */
[----:B------:R-:W-:Y:S01]  /*6820*/  FMUL R11, R16, R11 ;  /* 0x0000000b100b7220 */ /* 0x000fe20000400000 */
[----:B---3--:R-:W-:-:S04]  /*6830*/  @!P0 FMUL R5, R5, R5 ;  /* 0x0000000505058220 */ /* 0x008fc80000400000 */
[----:B------:R-:W-:-:S05]  /*6840*/  FFMA R11, R10, R5, R11 ;  /* 0x000000050a0b7223 */ /* 0x000fca000000000b */
[----:B------:R2:W-:Y:S02]  /*6850*/  STG.E desc[UR16][R8.64], R11 ;  /* 0x0000000b08007986 */ /* 0x0005e4000c101910 */
.L_x_49:
[----:B------:R-:W-:Y:S05]  /*6860*/  BSYNC.RECONVERGENT B1 ;  /* 0x0000000000017941 */ /* 0x000fea0003800200 */
.L_x_48:
[----:B------:R-:W3:Y:S01]  /*6870*/  LDCU UR6, c[0x0][0x3ac] ;  /* 0x00007580ff0677ac */ /* 0x000ee20008000800 */
[----:B------:R-:W-:-:S04]  /*6880*/  UIADD3 UR5, UPT, UPT, UR5, 0x1, URZ ;  /* 0x0000000105057890 */ /* 0x000fc8000fffe0ff */
[----:B---3--:R-:W-:-:S09]  /*6890*/  UISETP.NE.AND UP1, UPT, UR5, UR6, UPT ;  /* 0x000000060500728c */ /* 0x008fd2000bf25270 */
[----:B------:R-:W-:Y:S05]  /*68a0*/  BRA.U !UP1, `(.L_x_45) ;  /* 0x0000001909607547 */ /* 0x000fea000b800000 */
[----:B------:R-:W-:Y:S05]  /*68b0*/  BRA `(.L_x_72) ;  /* 0xffffffdc00707947 */ /* 0x000fea000383ffff */
.L_x_47:
[----:B------:R-:W-:Y:S05]  /*68c0*/  BRA.U !UP0, `(.L_x_73) ;  /* 0x0000000d08487547 */ /* 0x000fea000b800000 */
[----:B------:R-:W-:-:S05]  /*68d0*/  UMOV UR5, URZ ;  /* 0x000000ff00057c82 */ /* 0x000fca0008000000 */
.L_x_81:
[----:B------:R-:W-:Y:S04]  /*68e0*/  BSSY.RECONVERGENT B1, `(.L_x_74) ;  /* 0x00000cb000017945 */ /* 0x000fe80003800200 */
[----:B----4-:R-:W-:Y:S05]  /*68f0*/  @P3 BRA `(.L_x_75) ;  /* 0x0000000c00243947 */ /* 0x010fea0003800000 */
        /* <DEDUP_REMOVED lines=9> */
.L_x_77:
        /* <DEDUP_REMOVED lines=71> */
.L_x_76:
        /* <DEDUP_REMOVED lines=45> */
.L_x_79:
        /* <DEDUP_REMOVED lines=28> */
.L_x_80:
        /* <DEDUP_REMOVED lines=23> */
.L_x_78:
[----:B------:R-:W5:Y:S08]  /*7400*/  LDC R5, c[0x0][0x3b4] ;  /* 0x0000ed00ff057b82 */ /* 0x000f700000000800 */
[----:B01234-:R-:W0:Y:S08]  /*7410*/  LDC.64 R6, c[0x0][0x3c8] ;  /* 0x0000f200ff067b82 */ /* 0x01fe300000000a00 */
[----:B------:R-:W1:Y:S01]  /*7420*/  LDC.64 R8, c[0x0][0x3c0] ;  /* 0x0000f000ff087b82 */ /* 0x000e620000000a00 */
[----:B-----5:R-:W-:-:S04]  /*7430*/  IMAD R5, R5, UR5, R4 ;  /* 0x0000000505057c24 */ /* 0x020fc8000f8e0204 */
[----:B0-----:R-:W-:-:S05]  /*7440*/  IMAD.WIDE.U32 R6, R5, 0x4, R6 ;  /* 0x0000000405067825 */ /* 0x001fca00078e0006 */
[----:B------:R-:W2:Y:S01]  /*7450*/  LDG.E R10, desc[UR16][R6.64] ;  /* 0x00000010060a7981 */ /* 0x000ea2000c1e1900 */
[----:B-1----:R-:W-:-:S05]  /*7460*/  IMAD.WIDE.U32 R8, R5, 0x4, R8 ;  /* 0x0000000405087825 */ /* 0x002fca00078e0008 */
[----:B------:R-:W3:Y:S01]  /*7470*/  LDG.E R5, desc[UR16][R8.64] ;  /* 0x0000001008057981 */ /* 0x000ee2000c1e1900 */
[----:B--2---:R-:W-:-:S05]  /*7480*/  FMNMX R11, R10, -INF , !PT ;  /* 0xff8000000a0b7809 */ /* 0x004fca0007800000 */
[----:B------:R-:W-:Y:S01]  /*7490*/  FADD R12, -R11, -INF ;  /* 0xff8000000b0c7421 */ /* 0x000fe20000000100 */
[----:B------:R-:W-:Y:S01]  /*74a0*/  FADD R10, R10, -R11 ;  /* 0x8000000b0a0a7221 */ /* 0x000fe20000000000 */
[----:B------:R4:W-:Y:S02]  /*74b0*/  STG.E desc[UR16][R6.64], R11 ;  /* 0x0000000b06007986 */ /* 0x0009e4000c101910 */
        /* <DEDUP_REMOVED lines=9> */
[----:B------:R-:W-:Y:S01]  /*7550*/  FMUL R14, RZ, R14 ;  /* 0x0000000eff0e7220 */ /* 0x000fe20000400000 */
[----:B-1----:R-:W-:-:S04]  /*7560*/  @!P0 FMUL R12, R12, R12 ;  /* 0x0000000c0c0c8220 */ /* 0x002fc80000400000 */
[----:B---3--:R-:W-:-:S05]  /*7570*/  FFMA R5, R5, R12, R14 ;  /* 0x0000000c05057223 */ /* 0x008fca000000000e */
[----:B------:R4:W-:Y:S02]  /*7580*/  STG.E desc[UR16][R8.64], R5 ;  /* 0x0000000508007986 */ /* 0x0009e4000c101910 */
.L_x_75:
[----:B------:R-:W-:Y:S05]  /*7590*/  BSYNC.RECONVERGENT B1 ;  /* 0x0000000000017941 */ /* 0x000fea0003800200 */
.L_x_74:
[----:B------:R-:W3:Y:S01]  /*75a0*/  LDCU UR6, c[0x0][0x3ac] ;  /* 0x00007580ff0677ac */ /* 0x000ee20008000800 */
[----:B------:R-:W-:-:S04]  /*75b0*/  UIADD3 UR5, UPT, UPT, UR5, 0x1, URZ ;  /* 0x0000000105057890 */ /* 0x000fc8000fffe0ff */
[----:B---3--:R-:W-:-:S09]  /*75c0*/  UISETP.NE.AND UP0, UPT, UR5, UR6, UPT ;  /* 0x000000060500728c */ /* 0x008fd2000bf05270 */
[----:B------:R-:W-:Y:S05]  /*75d0*/  BRA.U UP0, `(.L_x_81) ;  /* 0xfffffff100c07547 */ /* 0x000fea000b83ffff */
[----:B------:R-:W-:Y:S05]  /*75e0*/  BRA `(.L_x_45) ;  /* 0x0000000c00107947 */ /* 0x000fea0003800000 */
.L_x_73:
[----:B------:R-:W-:Y:S01]  /*75f0*/  UISETP.GE.U32.AND UP0, UPT, UR6, 0x4, UPT ;  /* 0x000000040600788c */ /* 0x000fe2000bf06070 */
[----:B------:R-:W-:-:S08]  /*7600*/  UMOV UR5, URZ ;  /* 0x000000ff00057c82 */ /* 0x000fd00008000000 */
[----:B------:R-:W-:Y:S05]  /*7610*/  BRA.U !UP0, `(.L_x_82) ;  /* 0x00000005089c7547 */ /* 0x000fea000b800000 */
[----:B--2---:R-:W2:Y:S01]  /*7620*/  LDC R5, c[0x0][0x3b4] ;  /* 0x0000ed00ff057b82 */ /* 0x004ea20000000800 */
[----:B------:R-:W-:Y:S01]  /*7630*/  ULOP3.LUT UR6, UR6, 0xfffffffc, URZ, 0xc0, !UPT ;  /* 0xfffffffc06067892 */ /* 0x000fe2000f8ec0ff */
[----:B------:R-:W-:-:S06]  /*7640*/  UMOV UR5, URZ ;  /* 0x000000ff00057c82 */ /* 0x000fcc0008000000 */
[----:B01----:R-:W0:Y:S08]  /*7650*/  LDC.64 R6, c[0x0][0x3c0] ;  /* 0x0000f000ff067b82 */ /* 0x003e300000000a00 */
[----:B------:R-:W1:Y:S02]  /*7660*/  LDC.64 R8, c[0x0][0x3c8] ;  /* 0x0000f200ff087b82 */ /* 0x000e640000000a00 */
.L_x_85:
[----:B------:R-:W-:Y:S04]  /*7670*/  BSSY.RECONVERGENT B1, `(.L_x_83) ;  /* 0x000005d000017945 */ /* 0x000fe80003800200 */
[----:B----4-:R-:W-:Y:S05]  /*7680*/  @P3 BRA `(.L_x_84) ;  /* 0x00000004006c3947 */ /* 0x010fea0003800000 */
[----:B--2---:R-:W-:-:S04]  /*7690*/  IMAD R15, R5, UR5, R4 ;  /* 0x00000005050f7c24 */ /* 0x004fc8000f8e0204 */
[----:B-1----:R-:W-:-:S05]  /*76a0*/  IMAD.WIDE.U32 R12, R15, 0x4, R8 ;  /* 0x000000040f0c7825 */ /* 0x002fca00078e0008 */
[----:B------:R-:W2:Y:S01]  /*76b0*/  LDG.E R14, desc[UR16][R12.64] ;  /* 0x000000100c0e7981 */ /* 0x000ea2000c1e1900 */
[----:B0-----:R-:W-:-:S06]  /*76c0*/  IMAD.WIDE.U32 R10, R15, 0x4, R6 ;  /* 0x000000040f0a7825 */ /* 0x001fcc00078e0006 */
[----:B------:R0:W3:Y:S01]  /*76d0*/  LDG.E R10, desc[UR16][R10.64] ;  /* 0x000000100a0a7981 */ /* 0x0000e2000c1e1900 */
[----:B------:R-:W-:Y:S02]  /*76e0*/  IADD3 R17, PT, PT, R15, R5, RZ ;  /* 0x000000050f117210 */ /* 0x000fe40007ffe0ff */
[----:B--2---:R-:W-:-:S05]  /*76f0*/  FMNMX R21, R14, -INF , !PT ;  /* 0xff8000000e157809 */ /* 0x004fca0007800000 */
[----:B------:R-:W-:Y:S01]  /*7700*/  FADD R16, -R21, -INF ;  /* 0xff80000015107421 */ /* 0x000fe20000000100 */
[----:B------:R-:W-:Y:S01]  /*7710*/  FADD R14, R14, -R21 ;  /* 0x800000150e0e7221 */ /* 0x000fe20000000000 */
[----:B------:R-:W-:Y:S02]  /*7720*/  STG.E desc[UR16][R12.64], R21 ;  /* 0x000000150c007986 */ /* 0x000fe4000c101910 */
[----:B------:R-:W-:Y:S01]  /*7730*/  FMUL R18, R16, 1.4426950216293334961 ;  /* 0x3fb8aa3b10127820 */ /* 0x000fe20000400000 */
[----:B------:R-:W-:-:S04]  /*7740*/  FMUL R16, R14, 1.4426950216293334961 ;  /* 0x3fb8aa3b0e107820 */ /* 0x000fc80000400000 */
[----:B------:R-:W-:Y:S02]  /*7750*/  FSETP.GEU.AND P1, PT, R18, -126, PT ;  /* 0xc2fc00001200780b */ /* 0x000fe40003f2e000 */
[----:B------:R-:W-:-:S11]  /*7760*/  FSETP.GEU.AND P0, PT, R16, -126, PT ;  /* 0xc2fc00001000780b */ /* 0x000fd60003f0e000 */
[----:B------:R-:W-:Y:S02]  /*7770*/  @!P1 FMUL R18, R18, 0.5 ;  /* 0x3f00000012129820 */ /* 0x000fe40000400000 */
[----:B------:R-:W-:Y:S02]  /*7780*/  @!P0 FMUL R16, R16, 0.5 ;  /* 0x3f00000010108820 */ /* 0x000fe40000400000 */
[----:B------:R-:W1:Y:S08]  /*7790*/  MUFU.EX2 R14, R18 ;  /* 0x00000012000e7308 */ /* 0x000e700000000800 */
[----:B0-----:R-:W0:Y:S01]  /*77a0*/  MUFU.EX2 R11, R16 ;  /* 0x00000010000b7308 */ /* 0x001e220000000800 */
[----:B-1----:R-:W-:-:S04]  /*77b0*/  @!P1 FMUL R14, R14, R14 ;  /* 0x0000000e0e0e9220 */ /* 0x002fc80000400000 */
[----:B------:R-:W-:Y:S01]  /*77c0*/  FMUL R19, RZ, R14 ;  /* 0x0000000eff137220 */ /* 0x000fe20000400000 */
[----:B------:R-:W-:-:S04]  /*77d0*/  IMAD.WIDE.U32 R14, R15, 0x4, R6 ;  /* 0x000000040f0e7825 */ /* 0x000fc800078e0006 */
[----:B0-----:R-:W-:-:S04]  /*77e0*/  @!P0 FMUL R11, R11, R11 ;  /* 0x0000000b0b0b8220 */ /* 0x001fc80000400000 */
[----:B---3--:R-:W-:Y:S01]  /*77f0*/  FFMA R23, R10, R11, R19 ;  /* 0x0000000b0a177223 */ /* 0x008fe20000000013 */
[----:B------:R-:W-:-:S04]  /*7800*/  IMAD.WIDE.U32 R10, R17, 0x4, R8 ;  /* 0x00000004110a7825 */ /* 0x000fc800078e0008 */
[----:B------:R0:W-:Y:S04]  /*7810*/  STG.E desc[UR16][R14.64], R23 ;  /* 0x000000170e007986 */ /* 0x0001e8000c101910 */
[----:B------:R-:W2:Y:S01]  /*7820*/  LDG.E R20, desc[UR16][R10.64] ;  /* 0x000000100a147981 */ /* 0x000ea2000c1e1900 */
[----:B------:R-:W-:-:S06]  /*7830*/  IMAD.WIDE.U32 R18, R17, 0x4, R6 ;  /* 0x0000000411127825 */ /* 0x000fcc00078e0006 */
[----:B------:R1:W3:Y:S01]  /*7840*/  LDG.E R18, desc[UR16][R18.64] ;  /* 0x0000001012127981 */ /* 0x0002e2000c1e1900 */
[C---:B0-----:R-:W-:Y:S01]  /*7850*/  IMAD.WIDE.U32 R14, R17.reuse, 0x4, R6 ;  /* 0x00000004110e7825 */ /* 0x041fe200078e0006 */
[----:B-1----:R-:W-:Y:S02]  /*7860*/  IADD3 R19, PT, PT, R17, R5, RZ ;  /* 0x0000000511137210 */ /* 0x002fe40007ffe0ff */
        /* <DEDUP_REMOVED lines=15> */
[----:B---3--:R-:W-:Y:S01]  /*7960*/  FFMA R21, R18, R13, R21 ;  /* 0x0000000d12157223 */ /* 0x008fe20000000015 */
[----:B------:R-:W-:-:S04]  /*7970*/  IMAD.WIDE.U32 R12, R19, 0x4, R8 ;  /* 0x00000004130c7825 */ /* 0x000fc800078e0008 */
[----:B------:R0:W-:Y:S04]  /*7980*/  STG.E desc[UR16][R14.64], R21 ;  /* 0x000000150e007986 */ /* 0x0001e8000c101910 */
[----:B------:R-:W2:Y:S01]  /*7990*/  LDG.E R18, desc[UR16][R12.64] ;  /* 0x000000100c127981 */ /* 0x000ea2000c1e1900 */
[----:B------:R-:W-:-:S06]  /*79a0*/  IMAD.WIDE.U32 R16, R19, 0x4, R6 ;  /* 0x0000000413107825 */ /* 0x000fcc00078e0006 */
[----:B------:R1:W3:Y:S01]  /*79b0*/  LDG.E R16, desc[UR16][R16.64] ;  /* 0x0000001010107981 */ /* 0x0002e2000c1e1900 */
[----:B0-----:R-:W-:Y:S02]  /*79c0*/  IADD3 R21, PT, PT, R19, R5, RZ ;  /* 0x0000000513157210 */ /* 0x001fe40007ffe0ff */
        /* <DEDUP_REMOVED lines=11> */
[----:B------:R-:W2:Y:S01]  /*7a80*/  MUFU.EX2 R15, R18 ;  /* 0x00000012000f7308 */ /* 0x000ea20000000800 */
[----:B0-----:R-:W-:-:S04]  /*7a90*/  @!P1 FMUL R10, R10, R10 ;  /* 0x0000000a0a0a9220 */ /* 0x001fc80000400000 */
[----:B-1----:R-:W-:Y:S01]  /*7aa0*/  FMUL R17, RZ, R10 ;  /* 0x0000000aff117220 */ /* 0x002fe20000400000 */
[----:B------:R-:W-:-:S04]  /*7ab0*/  IMAD.WIDE.U32 R10, R19, 0x4, R6 ;  /* 0x00000004130a7825 */ /* 0x000fc800078e0006 */
[----:B--2---:R-:W-:-:S04]  /*7ac0*/  @!P0 FMUL R15, R15, R15 ;  /* 0x0000000f0f0f8220 */ /* 0x004fc80000400000 */
[----:B---3--:R-:W-:Y:S01]  /*7ad0*/  FFMA R19, R16, R15, R17 ;  /* 0x0000000f10137223 */ /* 0x008fe20000000011 */
[----:B------:R-:W-:-:S04]  /*7ae0*/  IMAD.WIDE.U32 R14, R21, 0x4, R8 ;  /* 0x00000004150e7825 */ /* 0x000fc800078e0008 */
[----:B------:R0:W-:Y:S04]  /*7af0*/  STG.E desc[UR16][R10.64], R19 ;  /* 0x000000130a007986 */ /* 0x0001e8000c101910 */
[----:B------:R-:W2:Y:S01]  /*7b00*/  LDG.E R20, desc[UR16][R14.64] ;  /* 0x000000100e147981 */ /* 0x000ea2000c1e1900 */
[----:B------:R-:W-:-:S05]  /*7b10*/  IMAD.WIDE.U32 R16, R21, 0x4, R6 ;  /* 0x0000000415107825 */ /* 0x000fca00078e0006 */
        /* <DEDUP_REMOVED lines=11> */
[----:B0-----:R-:W0:Y:S08]  /*7bd0*/  MUFU.EX2 R10, R22 ;  /* 0x00000016000a7308 */ /* 0x001e300000000800 */
[----:B------:R-:W1:Y:S01]  /*7be0*/  MUFU.EX2 R11, R20 ;  /* 0x00000014000b7308 */ /* 0x000e620000000800 */
[----:B0-----:R-:W-:-:S04]  /*7bf0*/  @!P1 FMUL R10, R10, R10 ;  /* 0x0000000a0a0a9220 */ /* 0x001fc80000400000 */
[----:B------:R-:W-:Y:S01]  /*7c00*/  FMUL R13, RZ, R10 ;  /* 0x0000000aff0d7220 */ /* 0x000fe20000400000 */
[----:B-1----:R-:W-:-:S04]  /*7c10*/  @!P0 FMUL R11, R11, R11 ;  /* 0x0000000b0b0b8220 */ /* 0x002fc80000400000 */
[----:B---3--:R-:W-:-:S05]  /*7c20*/  FFMA R13, R18, R11, R13 ;  /* 0x0000000b120d7223 */ /* 0x008fca000000000d */
[----:B------:R4:W-:Y:S02]  /*7c30*/  STG.E desc[UR16][R16.64], R13 ;  /* 0x0000000d10007986 */ /* 0x0009e4000c101910 */
.L_x_84:
[----:B------:R-:W-:Y:S05]  /*7c40*/  BSYNC.RECONVERGENT B1 ;  /* 0x0000000000017941 */ /* 0x000fea0003800200 */
.L_x_83:
[----:B------:R-:W-:-:S04]  /*7c50*/  UIADD3 UR5, UPT, UPT, UR5, 0x4, URZ ;  /* 0x0000000405057890 */ /* 0x000fc8000fffe0ff */
[----:B------:R-:W-:-:S09]  /*7c60*/  UISETP.NE.AND UP0, UPT, UR5, UR6, UPT ;  /* 0x000000060500728c */ /* 0x000fd2000bf05270 */
[----:B------:R-:W-:Y:S05]  /*7c70*/  BRA.U UP0, `(.L_x_85) ;  /* 0xfffffff9007c7547 */ /* 0x000fea000b83ffff */
[----:B------:R-:W-:-:S05]  /*7c80*/  UMOV UR5, UR6 ;  /* 0x0000000600057c82 */ /* 0x000fca0008000000 */
.L_x_82:
[----:B------:R-:W3:Y:S02]  /*7c90*/  LDCU UR6, c[0x0][0x3ac] ;  /* 0x00007580ff0677ac */ /* 0x000ee40008000800 */
[----:B---3--:R-:W-:-:S04]  /*7ca0*/  ULOP3.LUT UR6, UR6, 0x3, URZ, 0xc0, !UPT ;  /* 0x0000000306067892 */ /* 0x008fc8000f8ec0ff */
[----:B------:R-:W-:-:S09]  /*7cb0*/  UISETP.NE.AND UP0, UPT, UR6, URZ, UPT ;  /* 0x000000ff0600728c */ /* 0x000fd2000bf05270 */
[----:B------:R-:W-:Y:S05]  /*7cc0*/  BRA.U !UP0, `(.L_x_45) ;  /* 0x0000000508587547 */ /* 0x000fea000b800000 */
[----:B------:R-:W-:Y:S04]  /*7cd0*/  BSSY.RECONVERGENT B1, `(.L_x_86) ;  /* 0x000001b000017945 */ /* 0x000fe80003800200 */
[----:B------:R-:W-:Y:S05]  /*7ce0*/  @P3 BRA `(.L_x_87) ;  /* 0x0000000000643947 */ /* 0x000fea0003800000 */
[----:B--2---:R-:W2:Y:S08]  /*7cf0*/  LDC R5, c[0x0][0x3b4] ;  /* 0x0000ed00ff057b82 */ /* 0x004eb00000000800 */
[----:B01----:R-:W0:Y:S08]  /*7d00*/  LDC.64 R6, c[0x0][0x3c8] ;  /* 0x0000f200ff067b82 */ /* 0x003e300000000a00 */
[----:B------:R-:W1:Y:S01]  /*7d10*/  LDC.64 R8, c[0x0][0x3c0] ;  /* 0x0000f000ff087b82 */ /* 0x000e620000000a00 */
[----:B--2---:R-:W-:-:S04]  /*7d20*/  IMAD R5, R5, UR5, R4 ;  /* 0x0000000505057c24 */ /* 0x004fc8000f8e0204 */
        /* <DEDUP_REMOVED lines=8> */
[----:B----4-:R-:W-:Y:S01]  /*7db0*/  FMUL R13, R12, 1.4426950216293334961 ;  /* 0x3fb8aa3b0c0d7820 */ /* 0x010fe20000400000 */
        /* <DEDUP_REMOVED lines=8> */
[----:B------:R-:W-:Y:S01]  /*7e40*/  FMUL R14, RZ, R14 ;  /* 0x0000000eff0e7220 */ /* 0x000fe20000400000 */
[----:B--2---:R-:W-:-:S04]  /*7e50*/  @!P0 FMUL R12, R12, R12 ;  /* 0x0000000c0c0c8220 */ /* 0x004fc80000400000 */
[----:B---3--:R-:W-:-:S05]  /*7e60*/  FFMA R5, R5, R12, R14 ;  /* 0x0000000c05057223 */ /* 0x008fca000000000e */
[----:B------:R0:W-:Y:S02]  /*7e70*/  STG.E desc[UR16][R8.64], R5 ;  /* 0x0000000508007986 */ /* 0x0001e4000c101910 */
.L_x_87:
[----:B------:R-:W-:Y:S05]  /*7e80*/  BSYNC.RECONVERGENT B1 ;  /* 0x0000000000017941 */ /* 0x000fea0003800200 */
.L_x_86:
[----:B------:R-:W-:-:S09]  /*7e90*/  UISETP.NE.AND UP0, UPT, UR6, 0x1, UPT ;  /* 0x000000010600788c */ /* 0x000fd2000bf05270 */
[----:B------:R-:W-:Y:S05]  /*7ea0*/  BRA.U !UP0, `(.L_x_45) ;  /* 0x0000000108e07547 */ /* 0x000fea000b800000 */
[----:B------:R-:W-:Y:S04]  /*7eb0*/  BSSY.RECONVERGENT B1, `(.L_x_88) ;  /* 0x000001c000017945 */ /* 0x000fe80003800200 */
[----:B------:R-:W-:Y:S05]  /*7ec0*/  @P3 BRA `(.L_x_89) ;  /* 0x0000000000683947 */ /* 0x000fea0003800000 */
[----:B------:R-:W3:Y:S01]  /*7ed0*/  LDCU UR6, c[0x0][0x3b4] ;  /* 0x00007680ff0677ac */ /* 0x000ee20008000800 */
[----:B012---:R-:W0:Y:S08]  /*7ee0*/  LDC.64 R6, c[0x0][0x3c8] ;  /* 0x0000f200ff067b82 */ /* 0x007e300000000a00 */
[----:B------:R-:W1:Y:S01]  /*7ef0*/  LDC.64 R8, c[0x0][0x3c0] ;  /* 0x0000f000ff087b82 */ /* 0x000e620000000a00 */
[----:B---3--:R-:W-:-:S06]  /*7f00*/  UIMAD UR6, UR5, UR6, UR6 ;  /* 0x00000006050672a4 */ /* 0x008fcc000f8e0206 */
[----:B------:R-:W-:-:S05]  /*7f10*/  IADD3 R5, PT, PT, R4, UR6, RZ ;  /* 0x0000000604057c10 */ /* 0x000fca000fffe0ff */
        /* <DEDUP_REMOVED lines=21> */
.L_x_89:
[----:B------:R-:W-:Y:S05]  /*8070*/  BSYNC.RECONVERGENT B1 ;  /* 0x0000000000017941 */ /* 0x000fea0003800200 */
.L_x_88:
[----:B------:R-:W-:Y:S05]  /*8080*/  @P4 BRA `(.L_x_45) ;  /* 0x0000000000684947 */ /* 0x000fea0003800000 */
[----:B0-2---:R-:W0:Y:S01]  /*8090*/  LDC R5, c[0x0][0x3b4] ;  /* 0x0000ed00ff057b82 */ /* 0x005e220000000800 */
[----:B------:R-:W-:-:S07]  /*80a0*/  UIADD3 UR6, UPT, UPT, UR5, 0x2, URZ ;  /* 0x0000000205067890 */ /* 0x000fce000fffe0ff */
[----:B-1----:R-:W1:Y:S08]  /*80b0*/  LDC.64 R6, c[0x0][0x3c8] ;  /* 0x0000f200ff067b82 */ /* 0x002e700000000a00 */
[----:B------:R-:W2:Y:S01]  /*80c0*/  LDC.64 R8, c[0x0][0x3c0] ;  /* 0x0000f000ff087b82 */ /* 0x000ea20000000a00 */
[----:B0-----:R-:W-:-:S04]  /*80d0*/  IMAD R5, R5, UR6, R4 ;  /* 0x0000000605057c24 */ /* 0x001fc8000f8e0204 */
[----:B-1----:R-:W-:-:S05]  /*80e0*/  IMAD.WIDE.U32 R6, R5, 0x4, R6 ;  /* 0x0000000405067825 */ /* 0x002fca00078e0006 */
[----:B------:R-:W3:Y:S01]  /*80f0*/  LDG.E R10, desc[UR16][R6.64] ;  /* 0x00000010060a7981 */ /* 0x000ee2000c1e1900 */
[----:B--2---:R-:W-:-:S05]  /*8100*/  IMAD.WIDE.U32 R8, R5, 0x4, R8 ;  /* 0x0000000405087825 */ /* 0x004fca00078e0008 */
[----:B------:R-:W2:Y:S01]  /*8110*/  LDG.E R5, desc[UR16][R8.64] ;  /* 0x0000001008057981 */ /* 0x000ea2000c1e1900 */
[----:B---3--:R-:W-:-:S05]  /*8120*/  FMNMX R11, R10, -INF , !PT ;  /* 0xff8000000a0b7809 */ /* 0x008fca0007800000 */
        /* <DEDUP_REMOVED lines=10> */
[----:B------:R-:W3:Y:S01]  /*81d0*/  MUFU.EX2 R12, R10 ;  /* 0x0000000a000c7308 */ /* 0x000ee20000000800 */
[----:B-1----:R-:W-:-:S04]  /*81e0*/  @!P1 FMUL R14, R14, R14 ;  /* 0x0000000e0e0e9220 */ /* 0x002fc80000400000 */
[----:B------:R-:W-:Y:S01]  /*81f0*/  FMUL R14, RZ, R14 ;  /* 0x0000000eff0e7220 */ /* 0x000fe20000400000 */
[----:B---3--:R-:W-:-:S04]  /*8200*/  @!P0 FMUL R12, R12, R12 ;  /* 0x0000000c0c0c8220 */ /* 0x008fc80000400000 */
[----:B--2---:R-:W-:-:S05]  /*8210*/  FFMA R5, R5, R12, R14 ;  /* 0x0000000c05057223 */ /* 0x004fca000000000e */
[----:B------:R0:W-:Y:S02]  /*8220*/  STG.E desc[UR16][R8.64], R5 ;  /* 0x0000000508007986 */ /* 0x0001e4000c101910 */
.L_x_45:
[----:B------:R-:W-:Y:S05]  /*8230*/  BSYNC.RECONVERGENT B0 ;  /* 0x0000000000007941 */ /* 0x000fea0003800200 */
.L_x_4:
[----:B------:R-:W5:Y:S01]  /*8240*/  LDCU UR5, c[0x0][0x3a8] ;  /* 0x00007500ff0577ac */ /* 0x000f620008000800 */
[----:B------:R-:W-:-:S04]  /*8250*/  UIADD3 UR4, UPT, UPT, UR4, 0x1, URZ ;  /* 0x0000000104047890 */ /* 0x000fc8000fffe0ff */
[----:B-----5:R-:W-:Y:S01]  /*8260*/  UISETP.NE.AND UP0, UPT, UR4, UR5, UPT ;  /* 0x000000050400728c */ /* 0x020fe2000bf05270 */
[----:B------:R-:W-:Y:S08]  /*8270*/  BAR.SYNC.DEFER_BLOCKING 0x0 ;  /* 0x0000000000007b1d */ /* 0x000ff00000010000 */
[----:B------:R-:W-:Y:S05]  /*8280*/  BRA.U UP0, `(.L_x_90) ;  /* 0xffffff8100147547 */ /* 0x000fea000b83ffff */
[----:B------:R-:W-:Y:S05]  /*8290*/  EXIT ;  /* 0x000000000000794d */ /* 0x000fea0003800000 */
        .weak           $__internal_0_$__cuda_sm20_rcp_rn_f32_slowpath
        .type           $__internal_0_$__cuda_sm20_rcp_rn_f32_slowpath,@function
        .size           $__internal_0_$__cuda_sm20_rcp_rn_f32_slowpath,(.L_x_97 - $__internal_0_$__cuda_sm20_rcp_rn_f32_slowpath)
$__internal_0_$__cuda_sm20_rcp_rn_f32_slowpath:
[----:B------:R-:W-:Y:S01]  /*82a0*/  SHF.L.U32 R9, R8, 0x1, RZ ;  /* 0x0000000108097819 */ /* 0x000fe200000006ff */
[----:B------:R-:W-:Y:S03]  /*82b0*/  BSSY.RECONVERGENT B3, `(.L_x_91) ;  /* 0x0000030000037945 */ /* 0x000fe60003800200 */
[----:B------:R-:W-:-:S04]  /*82c0*/  SHF.R.U32.HI R15, RZ, 0x18, R9 ;  /* 0x00000018ff0f7819 */ /* 0x000fc80000011609 */
[----:B------:R-:W-:-:S13]  /*82d0*/  ISETP.NE.U32.AND P0, PT, R15, RZ, PT ;  /* 0x000000ff0f00720c */ /* 0x000fda0003f05070 */
[----:B------:R-:W-:Y:S05]  /*82e0*/  @P0 BRA `(.L_x_92) ;  /* 0x0000000000280947 */ /* 0x000fea0003800000 */
[----:B------:R-:W-:-:S04]  /*82f0*/  SHF.L.U32 R9, R8, 0x1, RZ ;  /* 0x0000000108097819 */ /* 0x000fc800000006ff */
[----:B------:R-:W-:-:S13]  /*8300*/  ISETP.NE.AND P0, PT, R9, RZ, PT ;  /* 0x000000ff0900720c */ /* 0x000fda0003f05270 */
[----:B------:R-:W-:Y:S01]  /*8310*/  @P0 FFMA R12, R8, 1.84467440737095516160e+19, RZ ;  /* 0x5f800000080c0823 */ /* 0x000fe200000000ff */
[----:B------:R-:W-:Y:S08]  /*8320*/  @!P0 MUFU.RCP R11, R8 ;  /* 0x00000008000b8308 */ /* 0x000ff00000001000 */
[----:B------:R-:W0:Y:S02]  /*8330*/  @P0 MUFU.RCP R9, R12 ;  /* 0x0000000c00090308 */ /* 0x000e240000001000 */
[----:B0-----:R-:W-:-:S04]  /*8340*/  @P0 FFMA R13, R12, R9, -1 ;  /* 0xbf8000000c0d0423 */ /* 0x001fc80000000009 */
[----:B------:R-:W-:-:S04]  /*8350*/  @P0 FADD.FTZ R14, -R13, -RZ ;  /* 0x800000ff0d0e0221 */ /* 0x000fc80000010100 */
[----:B------:R-:W-:-:S04]  /*8360*/  @P0 FFMA R9, R9, R14, R9 ;  /* 0x0000000e09090223 */ /* 0x000fc80000000009 */
[----:B------:R-:W-:Y:S01]  /*8370*/  @P0 FFMA R11, R9, 1.84467440737095516160e+19, RZ ;  /* 0x5f800000090b0823 */ /* 0x000fe200000000ff */
[----:B------:R-:W-:Y:S06]  /*8380*/  BRA `(.L_x_93) ;  /* 0x0000000000887947 */ /* 0x000fec0003800000 */
.L_x_92:
[----:B------:R-:W-:-:S04]  /*8390*/  IADD3 R17, PT, PT, R15, -0xfd, RZ ;  /* 0xffffff030f117810 */ /* 0x000fc80007ffe0ff */
[----:B------:R-:W-:-:S13]  /*83a0*/  ISETP.GT.U32.AND P0, PT, R17, 0x1, PT ;  /* 0x000000011100780c */ /* 0x000fda0003f04070 */
[----:B------:R-:W-:Y:S05]  /*83b0*/  @P0 BRA `(.L_x_94) ;  /* 0x0000000000780947 */ /* 0x000fea0003800000 */
[----:B------:R-:W-:Y:S01]  /*83c0*/  LOP3.LUT R9, R8, 0x7fffff, RZ, 0xc0, !PT ;  /* 0x007fffff08097812 */ /* 0x000fe200078ec0ff */
[----:B------:R-:W-:-:S03]  /*83d0*/  HFMA2 R14, -RZ, RZ, 0, 1.78813934326171875e-07 ;  /* 0x00000003ff0e7431 */ /* 0x000fc600000001ff */
[----:B------:R-:W-:-:S04]  /*83e0*/  LOP3.LUT R9, R9, 0x3f800000, RZ, 0xfc, !PT ;  /* 0x3f80000009097812 */ /* 0x000fc800078efcff */
[----:B------:R-:W0:Y:S01]  /*83f0*/  MUFU.RCP R12, R9 ;  /* 0x00000009000c7308 */ /* 0x000e220000001000 */
[----:B------:R-:W-:Y:S01]  /*8400*/  SHF.L.U32 R14, R14, R17, RZ ;  /* 0x000000110e0e7219 */ /* 0x000fe200000006ff */
[----:B0-----:R-:W-:-:S04]  /*8410*/  FFMA R11, R9, R12, -1 ;  /* 0xbf800000090b7423 */ /* 0x001fc8000000000c */
[----:B------:R-:W-:-:S04]  /*8420*/  FADD.FTZ R11, -R11, -RZ ;  /* 0x800000ff0b0b7221 */ /* 0x000fc80000010100 */
[CCC-:B------:R-:W-:Y:S01]  /*8430*/  FFMA.RM R13, R12.reuse, R11.reuse, R12.reuse ;  /* 0x0000000b0c0d7223 */ /* 0x1c0fe2000000400c */
[----:B------:R-:W-:-:S04]  /*8440*/  FFMA.RP R12, R12, R11, R12 ;  /* 0x0000000b0c0c7223 */ /* 0x000fc8000000800c */
[C---:B------:R-:W-:Y:S02]  /*8450*/  LOP3.LUT R11, R13.reuse, 0x7fffff, RZ, 0xc0, !PT ;  /* 0x007fffff0d0b7812 */ /* 0x040fe400078ec0ff */
[----:B------:R-:W-:Y:S02]  /*8460*/  FSETP.NEU.FTZ.AND P0, PT, R13, R12, PT ;  /* 0x0000000c0d00720b */ /* 0x000fe40003f1d000 */
[----:B------:R-:W-:Y:S02]  /*8470*/  LOP3.LUT R11, R11, 0x800000, RZ, 0xfc, !PT ;  /* 0x008000000b0b7812 */ /* 0x000fe400078efcff */
[----:B------:R-:W-:Y:S02]  /*8480*/  SEL R12, RZ, 0xffffffff, !P0 ;  /* 0xffffffffff0c7807 */ /* 0x000fe40004000000 */
[----:B------:R-:W-:Y:S02]  /*8490*/  LOP3.LUT R14, R14, R11, RZ, 0xc0, !PT ;  /* 0x0000000b0e0e7212 */ /* 0x000fe400078ec0ff */
[----:B------:R-:W-:-:S02]  /*84a0*/  IADD3 R12, PT, PT, -R12, RZ, RZ ;  /* 0x000000ff0c0c7210 */ /* 0x000fc40007ffe1ff */
[-C--:B------:R-:W-:Y:S02]  /*84b0*/  SHF.R.U32.HI R14, RZ, R17.reuse, R14 ;  /* 0x00000011ff0e7219 */ /* 0x080fe4000001160e */
[----:B------:R-:W-:Y:S02]  /*84c0*/  LOP3.LUT P1, RZ, R12, R17, R11, 0xf8, !PT ;  /* 0x000000110cff7212 */ /* 0x000fe4000782f80b */
[C---:B------:R-:W-:Y:S02]  /*84d0*/  LOP3.LUT P0, RZ, R14.reuse, 0x1, RZ, 0xc0, !PT ;  /* 0x000000010eff7812 */ /* 0x040fe4000780c0ff */
[----:B------:R-:W-:Y:S02]  /*84e0*/  LOP3.LUT P2, RZ, R14, 0x2, RZ, 0xc0, !PT ;  /* 0x000000020eff7812 */ /* 0x000fe4000784c0ff */
[----:B------:R-:W-:Y:S02]  /*84f0*/  IADD3 R12, PT, PT, R15, -0xfc, RZ ;  /* 0xffffff040f0c7810 */ /* 0x000fe40007ffe0ff */
[----:B------:R-:W-:-:S02]  /*8500*/  PLOP3.LUT P0, PT, P0, P1, P2, 0xe0, 0x0 ;  /* 0x000000000000781c */ /* 0x000fc40000703c20 */
[----:B------:R-:W-:Y:S02]  /*8510*/  LOP3.LUT P1, RZ, R8, 0x7fffff, RZ, 0xc0, !PT ;  /* 0x007fffff08ff7812 */ /* 0x000fe4000782c0ff */
[----:B------:R-:W-:Y:S02]  /*8520*/  SEL R9, RZ, 0x1, !P0 ;  /* 0x00000001ff097807 */ /* 0x000fe40004000000 */
[----:B------:R-:W-:Y:S02]  /*8530*/  SHF.R.U32.HI R11, RZ, R12, R11 ;  /* 0x0000000cff0b7219 */ /* 0x000fe4000001160b */
[----:B------:R-:W-:-:S04]  /*8540*/  IADD3 R9, PT, PT, -R9, RZ, RZ ;  /* 0x000000ff09097210 */ /* 0x000fc80007ffe1ff */
[----:B------:R-:W-:-:S13]  /*8550*/  ISETP.GE.AND P0, PT, R9, RZ, PT ;  /* 0x000000ff0900720c */ /* 0x000fda0003f06270 */
[----:B------:R-:W-:-:S04]  /*8560*/  @!P0 IADD3 R11, PT, PT, R11, 0x1, RZ ;  /* 0x000000010b0b8810 */ /* 0x000fc80007ffe0ff */
[----:B------:R-:W-:-:S04]  /*8570*/  @!P1 SHF.L.U32 R11, R11, 0x1, RZ ;  /* 0x000000010b0b9819 */ /* 0x000fc800000006ff */
[----:B------:R-:W-:Y:S01]  /*8580*/  LOP3.LUT R11, R11, 0x80000000, R8, 0xf8, !PT ;  /* 0x800000000b0b7812 */ /* 0x000fe200078ef808 */
[----:B------:R-:W-:Y:S06]  /*8590*/  BRA `(.L_x_93) ;  /* 0x0000000000047947 */ /* 0x000fec0003800000 */
.L_x_94:
[----:B------:R0:W1:Y:S02]  /*85a0*/  MUFU.RCP R11, R8 ;  /* 0x00000008000b7308 */ /* 0x0000640000001000 */
.L_x_93:
[----:B------:R-:W-:Y:S05]  /*85b0*/  BSYNC.RECONVERGENT B3 ;  /* 0x0000000000037941 */ /* 0x000fea0003800200 */
.L_x_91:
[----:B-1----:R-:W-:Y:S01]  /*85c0*/  MOV R9, R11 ;  /* 0x0000000b00097202 */ /* 0x002fe20000000f00 */
[----:B------:R-:W-:-:S04]  /*85d0*/  HFMA2 R11, -RZ, RZ, 0, 0 ;  /* 0x00000000ff0b7431 */ /* 0x000fc800000001ff */
[----:B0-----:R-:W-:Y:S05]  /*85e0*/  RET.REL.NODEC R10 `(_Z7forwardPKfS0_S0_iiiiiiiifPfS1_S1_) ;  /* 0xffffff780a847950 */ /* 0x001fea0003c3ffff */
.L_x_95:
[----:B------:R-:W-:-:S00]  /*85f0*/  BRA `(.L_x_95) ;  /* 0xfffffffc00fc7947 */ /* 0x000fc0000383ffff */
[----:B------:R-:W-:-:S00]  /*8600*/  NOP ;  /* 0x0000000000007918 */ /* 0x000fc00000000000 */
[----:B------:R-:W-:-:S00]  /*8610*/  NOP ;  /* 0x0000000000007918 */ /* 0x000fc00000000000 */
[----:B------:R-:W-:-:S00]  /*8620*/  NOP ;  /* 0x0000000000007918 */ /* 0x000fc00000000000 */
[----:B------:R-:W-:-:S00]  /*8630*/  NOP ;  /* 0x0000000000007918 */ /* 0x000fc00000000000 */
[----:B------:R-:W-:-:S00]  /*8640*/  NOP ;  /* 0x0000000000007918 */ /* 0x000fc00000000000 */
[----:B------:R-:W-:-:S00]  /*8650*/  NOP ;  /* 0x0000000000007918 */ /* 0x000fc00000000000 */
[----:B------:R-:W-:-:S00]  /*8660*/  NOP ;  /* 0x0000000000007918 */ /* 0x000fc00000000000 */
[----:B------:R-:W-:-:S00]  /*8670*/  NOP ;  /* 0x0000000000007918 */ /* 0x000fc00000000000 */
.L_x_97:


//--------------------- .text._Z18flash_attention_v1v --------------------------
	.section	.text._Z18flash_attention_v1v,"ax",@progbits
	.align	128
        .global         _Z18flash_attention_v1v
        .type           _Z18flash_attention_v1v,@function
        .size           _Z18flash_attention_v1v,(.L_x_99 - _Z18flash_attention_v1v)
        .other          _Z18flash_attention_v1v,@"STO_CUDA_ENTRY STV_DEFAULT"
_Z18flash_attention_v1v:
.text._Z18flash_attention_v1v:
[----:B------:R-:W-:Y:S01]  /*0000*/  LDC R1, c[0x0][0x37c] ;  /* 0x0000df00ff017b82 */ /* 0x000fe20000000800 */
[----:B------:R-:W-:Y:S05]  /*0010*/  EXIT ;  /* 0x000000000000794d */ /* 0x000fea0003800000 */
.L_x_96:
        /* <DEDUP_REMOVED lines=14> */
.L_x_99:


//--------------------- .nv.shared._Z7forwardPKfS0_S0_iiiiiiiifPfS1_S1_ --------------------------
	.section	.nv.shared._Z7forwardPKfS0_S0_iiiiiiiifPfS1_S1_,"aw",@nobits
	.sectionflags	@""
	.align	16
	.zero		1024


//--------------------- .nv.shared.reserved.0     --------------------------
	.section	.nv.shared.reserved.0,"aw",@nobits
	.weak		__nv_reservedSMEM_offset_0_alias
	.size		__nv_reservedSMEM_offset_0_alias, 0, 64
	.other		__nv_reservedSMEM_offset_0_alias,@"STO_CUDA_RESERVED_SHARED STV_DEFAULT"
__nv_reservedSMEM_offset_0_alias:
	.zero		0
	.zero		64


//--------------------- .nv.shared._Z18flash_attention_v1v --------------------------
	.section	.nv.shared._Z18flash_attention_v1v,"aw",@nobits
	.sectionflags	@""
	.align	16
	.zero		1024


//--------------------- .nv.constant0._Z7forwardPKfS0_S0_iiiiiiiifPfS1_S1_ --------------------------
	.section	.nv.constant0._Z7forwardPKfS0_S0_iiiiiiiifPfS1_S1_,"a",@progbits
	.sectionflags	@""
	.align	4
.nv.constant0._Z7forwardPKfS0_S0_iiiiiiiifPfS1_S1_:
	.zero		984


//--------------------- .nv.constant0._Z18flash_attention_v1v --------------------------
	.section	.nv.constant0._Z18flash_attention_v1v,"a",@progbits
	.sectionflags	@""
	.align	4
.nv.constant0._Z18flash_attention_v1v:
	.zero		896


//--------------------- SYMBOLS --------------------------

	.type		.nv.reservedSmem.offset0,@object
	.size		.nv.reservedSmem.offset0,0x4
	.type		.nv.reservedSmem.cap,@object
	.size		.nv.reservedSmem.cap,0x4
